//
// Generated by NVIDIA NVVM Compiler
//
// Compiler Build ID: CL-36424714
// Cuda compilation tools, release 13.0, V13.0.88
// Based on NVVM 20.0.0
//

.version 9.0
.target sm_100
.address_size 64

	// .globl	_ZN12cuda_kernels31calc_next_generation_all_globalEPjS0_iii
// _ZZN12cuda_kernels33calc_next_generation_shared_areasEPjS0_iiiE4area has been demoted
// _ZZN12cuda_kernels23calculate_n_generationsEPjS0_iiiiE4area has been demoted

.visible .entry _ZN12cuda_kernels31calc_next_generation_all_globalEPjS0_iii(
	.param .u64 .ptr .align 1 _ZN12cuda_kernels31calc_next_generation_all_globalEPjS0_iii_param_0,
	.param .u64 .ptr .align 1 _ZN12cuda_kernels31calc_next_generation_all_globalEPjS0_iii_param_1,
	.param .u32 _ZN12cuda_kernels31calc_next_generation_all_globalEPjS0_iii_param_2,
	.param .u32 _ZN12cuda_kernels31calc_next_generation_all_globalEPjS0_iii_param_3,
	.param .u32 _ZN12cuda_kernels31calc_next_generation_all_globalEPjS0_iii_param_4
)
{
	.reg .pred 	%p<12>;
	.reg .b32 	%r<143>;
	.reg .b64 	%rd<63>;

	ld.param.u64 	%rd2, [_ZN12cuda_kernels31calc_next_generation_all_globalEPjS0_iii_param_0];
	ld.param.u64 	%rd3, [_ZN12cuda_kernels31calc_next_generation_all_globalEPjS0_iii_param_1];
	ld.param.u32 	%r8, [_ZN12cuda_kernels31calc_next_generation_all_globalEPjS0_iii_param_2];
	ld.param.u32 	%r11, [_ZN12cuda_kernels31calc_next_generation_all_globalEPjS0_iii_param_3];
	ld.param.u32 	%r10, [_ZN12cuda_kernels31calc_next_generation_all_globalEPjS0_iii_param_4];
	cvta.to.global.u64 	%rd1, %rd3;
	mov.u32 	%r12, %ctaid.x;
	mov.u32 	%r13, %ntid.x;
	mov.u32 	%r14, %tid.x;
	mad.lo.s32 	%r15, %r12, %r13, %r14;
	mov.u32 	%r16, %ctaid.y;
	mov.u32 	%r17, %ntid.y;
	mov.u32 	%r18, %tid.y;
	mad.lo.s32 	%r19, %r16, %r17, %r18;
	mov.u32 	%r21, %ctaid.z;
	mov.u32 	%r22, %ntid.z;
	mov.u32 	%r23, %tid.z;
	mad.lo.s32 	%r24, %r21, %r22, %r23;
	add.s32 	%r1, %r8, %r15;
	rem.s32 	%r2, %r1, %r8;
	add.s32 	%r3, %r11, %r19;
	rem.s32 	%r25, %r3, %r11;
	add.s32 	%r4, %r10, %r24;
	rem.s32 	%r26, %r4, %r10;
	mad.lo.s32 	%r27, %r26, %r11, %r25;
	mad.lo.s32 	%r5, %r27, %r8, %r2;
	setp.ge.s32 	%p1, %r15, %r8;
	setp.ge.s32 	%p2, %r19, %r11;
	or.pred  	%p3, %p1, %p2;
	setp.ge.s32 	%p4, %r24, %r10;
	or.pred  	%p5, %p3, %p4;
	@%p5 bra 	$L__BB0_5;
	cvta.to.global.u64 	%rd4, %rd2;
	mul.wide.s32 	%rd5, %r5, 4;
	add.s64 	%rd6, %rd4, %rd5;
	ld.global.u32 	%r6, [%rd6];
	add.s32 	%r28, %r1, -1;
	rem.s32 	%r29, %r28, %r8;
	add.s32 	%r30, %r3, -1;
	rem.u32 	%r31, %r30, %r11;
	add.s32 	%r32, %r4, -1;
	rem.u32 	%r33, %r32, %r10;
	mul.lo.s32 	%r34, %r33, %r11;
	add.s32 	%r35, %r34, %r31;
	mul.lo.s32 	%r36, %r35, %r8;
	add.s32 	%r37, %r36, %r29;
	mul.wide.s32 	%rd7, %r37, 4;
	add.s64 	%rd8, %rd4, %rd7;
	ld.global.u32 	%r38, [%rd8];
	rem.u32 	%r39, %r4, %r10;
	mul.lo.s32 	%r40, %r39, %r11;
	add.s32 	%r41, %r40, %r31;
	mul.lo.s32 	%r42, %r41, %r8;
	add.s32 	%r43, %r42, %r29;
	mul.wide.s32 	%rd9, %r43, 4;
	add.s64 	%rd10, %rd4, %rd9;
	ld.global.u32 	%r44, [%rd10];
	add.s32 	%r45, %r44, %r38;
	add.s32 	%r46, %r4, 1;
	rem.u32 	%r47, %r46, %r10;
	mul.lo.s32 	%r48, %r47, %r11;
	add.s32 	%r49, %r48, %r31;
	mul.lo.s32 	%r50, %r49, %r8;
	add.s32 	%r51, %r50, %r29;
	mul.wide.s32 	%rd11, %r51, 4;
	add.s64 	%rd12, %rd4, %rd11;
	ld.global.u32 	%r52, [%rd12];
	add.s32 	%r53, %r45, %r52;
	rem.u32 	%r54, %r3, %r11;
	add.s32 	%r55, %r34, %r54;
	mul.lo.s32 	%r56, %r55, %r8;
	add.s32 	%r57, %r56, %r29;
	mul.wide.s32 	%rd13, %r57, 4;
	add.s64 	%rd14, %rd4, %rd13;
	ld.global.u32 	%r58, [%rd14];
	add.s32 	%r59, %r53, %r58;
	add.s32 	%r60, %r40, %r54;
	mul.lo.s32 	%r61, %r60, %r8;
	add.s32 	%r62, %r61, %r29;
	mul.wide.s32 	%rd15, %r62, 4;
	add.s64 	%rd16, %rd4, %rd15;
	ld.global.u32 	%r63, [%rd16];
	add.s32 	%r64, %r59, %r63;
	add.s32 	%r65, %r48, %r54;
	mul.lo.s32 	%r66, %r65, %r8;
	add.s32 	%r67, %r66, %r29;
	mul.wide.s32 	%rd17, %r67, 4;
	add.s64 	%rd18, %rd4, %rd17;
	ld.global.u32 	%r68, [%rd18];
	add.s32 	%r69, %r64, %r68;
	add.s32 	%r70, %r3, 1;
	rem.u32 	%r71, %r70, %r11;
	add.s32 	%r72, %r34, %r71;
	mul.lo.s32 	%r73, %r72, %r8;
	add.s32 	%r74, %r73, %r29;
	mul.wide.s32 	%rd19, %r74, 4;
	add.s64 	%rd20, %rd4, %rd19;
	ld.global.u32 	%r75, [%rd20];
	add.s32 	%r76, %r69, %r75;
	add.s32 	%r77, %r40, %r71;
	mul.lo.s32 	%r78, %r77, %r8;
	add.s32 	%r79, %r78, %r29;
	mul.wide.s32 	%rd21, %r79, 4;
	add.s64 	%rd22, %rd4, %rd21;
	ld.global.u32 	%r80, [%rd22];
	add.s32 	%r81, %r76, %r80;
	add.s32 	%r82, %r48, %r71;
	mul.lo.s32 	%r83, %r82, %r8;
	add.s32 	%r84, %r83, %r29;
	mul.wide.s32 	%rd23, %r84, 4;
	add.s64 	%rd24, %rd4, %rd23;
	ld.global.u32 	%r85, [%rd24];
	add.s32 	%r86, %r81, %r85;
	add.s32 	%r87, %r36, %r2;
	mul.wide.s32 	%rd25, %r87, 4;
	add.s64 	%rd26, %rd4, %rd25;
	ld.global.u32 	%r88, [%rd26];
	add.s32 	%r89, %r86, %r88;
	add.s32 	%r90, %r42, %r2;
	mul.wide.s32 	%rd27, %r90, 4;
	add.s64 	%rd28, %rd4, %rd27;
	ld.global.u32 	%r91, [%rd28];
	add.s32 	%r92, %r89, %r91;
	add.s32 	%r93, %r50, %r2;
	mul.wide.s32 	%rd29, %r93, 4;
	add.s64 	%rd30, %rd4, %rd29;
	ld.global.u32 	%r94, [%rd30];
	add.s32 	%r95, %r92, %r94;
	add.s32 	%r96, %r56, %r2;
	mul.wide.s32 	%rd31, %r96, 4;
	add.s64 	%rd32, %rd4, %rd31;
	ld.global.u32 	%r97, [%rd32];
	add.s32 	%r98, %r95, %r97;
	add.s32 	%r99, %r66, %r2;
	mul.wide.s32 	%rd33, %r99, 4;
	add.s64 	%rd34, %rd4, %rd33;
	ld.global.u32 	%r100, [%rd34];
	add.s32 	%r101, %r98, %r100;
	add.s32 	%r102, %r73, %r2;
	mul.wide.s32 	%rd35, %r102, 4;
	add.s64 	%rd36, %rd4, %rd35;
	ld.global.u32 	%r103, [%rd36];
	add.s32 	%r104, %r101, %r103;
	add.s32 	%r105, %r78, %r2;
	mul.wide.s32 	%rd37, %r105, 4;
	add.s64 	%rd38, %rd4, %rd37;
	ld.global.u32 	%r106, [%rd38];
	add.s32 	%r107, %r104, %r106;
	add.s32 	%r108, %r83, %r2;
	mul.wide.s32 	%rd39, %r108, 4;
	add.s64 	%rd40, %rd4, %rd39;
	ld.global.u32 	%r109, [%rd40];
	add.s32 	%r110, %r107, %r109;
	add.s32 	%r111, %r1, 1;
	rem.s32 	%r112, %r111, %r8;
	add.s32 	%r113, %r36, %r112;
	mul.wide.s32 	%rd41, %r113, 4;
	add.s64 	%rd42, %rd4, %rd41;
	ld.global.u32 	%r114, [%rd42];
	add.s32 	%r115, %r110, %r114;
	add.s32 	%r116, %r42, %r112;
	mul.wide.s32 	%rd43, %r116, 4;
	add.s64 	%rd44, %rd4, %rd43;
	ld.global.u32 	%r117, [%rd44];
	add.s32 	%r118, %r115, %r117;
	add.s32 	%r119, %r50, %r112;
	mul.wide.s32 	%rd45, %r119, 4;
	add.s64 	%rd46, %rd4, %rd45;
	ld.global.u32 	%r120, [%rd46];
	add.s32 	%r121, %r118, %r120;
	add.s32 	%r122, %r56, %r112;
	mul.wide.s32 	%rd47, %r122, 4;
	add.s64 	%rd48, %rd4, %rd47;
	ld.global.u32 	%r123, [%rd48];
	add.s32 	%r124, %r121, %r123;
	add.s32 	%r125, %r61, %r112;
	mul.wide.s32 	%rd49, %r125, 4;
	add.s64 	%rd50, %rd4, %rd49;
	ld.global.u32 	%r126, [%rd50];
	add.s32 	%r127, %r124, %r126;
	add.s32 	%r128, %r66, %r112;
	mul.wide.s32 	%rd51, %r128, 4;
	add.s64 	%rd52, %rd4, %rd51;
	ld.global.u32 	%r129, [%rd52];
	add.s32 	%r130, %r127, %r129;
	add.s32 	%r131, %r73, %r112;
	mul.wide.s32 	%rd53, %r131, 4;
	add.s64 	%rd54, %rd4, %rd53;
	ld.global.u32 	%r132, [%rd54];
	add.s32 	%r133, %r130, %r132;
	add.s32 	%r134, %r78, %r112;
	mul.wide.s32 	%rd55, %r134, 4;
	add.s64 	%rd56, %rd4, %rd55;
	ld.global.u32 	%r135, [%rd56];
	add.s32 	%r136, %r133, %r135;
	add.s32 	%r137, %r83, %r112;
	mul.wide.s32 	%rd57, %r137, 4;
	add.s64 	%rd58, %rd4, %rd57;
	ld.global.u32 	%r138, [%rd58];
	add.s32 	%r139, %r136, %r138;
	setp.eq.s32 	%p6, %r6, 0;
	setp.eq.s32 	%p7, %r139, 6;
	and.pred  	%p8, %p6, %p7;
	@%p8 bra 	$L__BB0_3;
	setp.ne.s32 	%p9, %r6, 1;
	add.s32 	%r140, %r139, -5;
	setp.gt.u32 	%p10, %r140, 2;
	or.pred  	%p11, %p9, %p10;
	@%p11 bra 	$L__BB0_4;
$L__BB0_3:
	add.s64 	%rd62, %rd1, %rd5;
	mov.b32 	%r142, 1;
	st.global.u32 	[%rd62], %r142;
	bra.uni 	$L__BB0_5;
$L__BB0_4:
	add.s64 	%rd60, %rd1, %rd5;
	mov.b32 	%r141, 0;
	st.global.u32 	[%rd60], %r141;
$L__BB0_5:
	ret;

}
	// .globl	_ZN12cuda_kernels33calc_next_generation_shared_areasEPjS0_iii
.visible .entry _ZN12cuda_kernels33calc_next_generation_shared_areasEPjS0_iii(
	.param .u64 .ptr .align 1 _ZN12cuda_kernels33calc_next_generation_shared_areasEPjS0_iii_param_0,
	.param .u64 .ptr .align 1 _ZN12cuda_kernels33calc_next_generation_shared_areasEPjS0_iii_param_1,
	.param .u32 _ZN12cuda_kernels33calc_next_generation_shared_areasEPjS0_iii_param_2,
	.param .u32 _ZN12cuda_kernels33calc_next_generation_shared_areasEPjS0_iii_param_3,
	.param .u32 _ZN12cuda_kernels33calc_next_generation_shared_areasEPjS0_iii_param_4
)
{
	.reg .pred 	%p<32>;
	.reg .b16 	%rs<26>;
	.reg .b32 	%r<216>;
	.reg .b64 	%rd<11>;
	// demoted variable
	.shared .align 4 .b8 _ZZN12cuda_kernels33calc_next_generation_shared_areasEPjS0_iiiE4area[32768];
	ld.param.u64 	%rd2, [_ZN12cuda_kernels33calc_next_generation_shared_areasEPjS0_iii_param_0];
	ld.param.u64 	%rd3, [_ZN12cuda_kernels33calc_next_generation_shared_areasEPjS0_iii_param_1];
	ld.param.u32 	%r15, [_ZN12cuda_kernels33calc_next_generation_shared_areasEPjS0_iii_param_2];
	ld.param.u32 	%r18, [_ZN12cuda_kernels33calc_next_generation_shared_areasEPjS0_iii_param_3];
	ld.param.u32 	%r19, [_ZN12cuda_kernels33calc_next_generation_shared_areasEPjS0_iii_param_4];
	cvta.to.global.u64 	%rd1, %rd3;
	mov.u32 	%r20, %ctaid.x;
	mov.u32 	%r1, %ntid.x;
	add.s32 	%r21, %r1, -2;
	mov.u32 	%r2, %tid.x;
	mad.lo.s32 	%r22, %r21, %r20, %r2;
	add.s32 	%r3, %r22, -1;
	mov.u32 	%r23, %ctaid.y;
	mov.u32 	%r4, %ntid.y;
	add.s32 	%r24, %r4, -2;
	mov.u32 	%r5, %tid.y;
	mad.lo.s32 	%r25, %r24, %r23, %r5;
	add.s32 	%r6, %r25, -1;
	mov.u32 	%r27, %ctaid.z;
	mov.u32 	%r7, %ntid.z;
	add.s32 	%r28, %r7, -2;
	mov.u32 	%r8, %tid.z;
	mad.lo.s32 	%r29, %r28, %r27, %r8;
	add.s32 	%r9, %r29, -1;
	setp.gt.s32 	%p3, %r3, %r15;
	add.s32 	%r31, %r18, 1;
	setp.gt.s32 	%p4, %r25, %r31;
	or.pred  	%p5, %p3, %p4;
	add.s32 	%r32, %r19, 1;
	setp.gt.s32 	%p6, %r29, %r32;
	or.pred  	%p7, %p5, %p6;
	@%p7 bra 	$L__BB1_9;
	cvta.to.global.u64 	%rd4, %rd2;
	add.s32 	%r33, %r15, %r3;
	rem.s32 	%r34, %r33, %r15;
	add.s32 	%r35, %r18, %r6;
	rem.s32 	%r36, %r35, %r18;
	add.s32 	%r37, %r19, %r9;
	rem.s32 	%r38, %r37, %r19;
	mad.lo.s32 	%r39, %r38, %r18, %r36;
	mad.lo.s32 	%r10, %r39, %r15, %r34;
	mul.wide.s32 	%rd5, %r10, 4;
	add.s64 	%rd6, %rd4, %rd5;
	ld.global.u32 	%r40, [%rd6];
	mad.lo.s32 	%r41, %r4, %r8, %r5;
	mad.lo.s32 	%r43, %r41, %r1, %r2;
	shl.b32 	%r44, %r43, 2;
	mov.u32 	%r45, _ZZN12cuda_kernels33calc_next_generation_shared_areasEPjS0_iiiE4area;
	add.s32 	%r11, %r45, %r44;
	st.shared.u32 	[%r11], %r40;
	bar.sync 	0;
	setp.eq.s32 	%p9, %r2, 0;
	add.s32 	%r12, %r1, -1;
	setp.ge.u32 	%p10, %r2, %r12;
	setp.eq.s32 	%p11, %r5, 0;
	or.pred  	%p12, %p9, %p11;
	mov.pred 	%p31, 0;
	or.pred  	%p13, %p12, %p10;
	@%p13 bra 	$L__BB1_4;
	add.s32 	%r46, %r4, -1;
	setp.ge.u32 	%p15, %r5, %r46;
	setp.eq.s32 	%p16, %r8, 0;
	or.pred  	%p17, %p16, %p15;
	@%p17 bra 	$L__BB1_4;
	add.s32 	%r47, %r7, -1;
	setp.lt.u32 	%p31, %r8, %r47;
$L__BB1_4:
	setp.eq.s32 	%p18, %r3, %r15;
	not.pred 	%p19, %p31;
	or.pred  	%p20, %p18, %p19;
	setp.eq.s32 	%p21, %r6, %r18;
	or.pred  	%p22, %p20, %p21;
	setp.eq.s32 	%p23, %r9, %r19;
	or.pred  	%p24, %p22, %p23;
	@%p24 bra 	$L__BB1_9;
	add.s32 	%r48, %r12, %r2;
	cvt.u16.u32 	%rs1, %r48;
	cvt.u16.u32 	%rs2, %r1;
	rem.u16 	%rs3, %rs1, %rs2;
	cvt.u32.u16 	%r49, %rs3;
	add.s32 	%r50, %r5, %r4;
	cvt.u16.u32 	%rs4, %r50;
	add.s16 	%rs5, %rs4, -1;
	cvt.u16.u32 	%rs6, %r4;
	rem.u16 	%rs7, %rs5, %rs6;
	cvt.u32.u16 	%r51, %rs7;
	add.s32 	%r52, %r8, %r7;
	cvt.u16.u32 	%rs8, %r52;
	add.s16 	%rs9, %rs8, -1;
	and.b16  	%rs10, %rs9, 255;
	cvt.u16.u32 	%rs11, %r7;
	and.b16  	%rs12, %rs11, 255;
	rem.u16 	%rs13, %rs10, %rs12;
	cvt.u32.u16 	%r53, %rs13;
	mul.lo.s32 	%r54, %r4, %r53;
	add.s32 	%r55, %r54, %r51;
	mul.lo.s32 	%r56, %r55, %r1;
	add.s32 	%r57, %r56, %r49;
	shl.b32 	%r58, %r57, 2;
	add.s32 	%r60, %r45, %r58;
	ld.shared.u32 	%r61, [%r60];
	and.b16  	%rs14, %rs8, 255;
	rem.u16 	%rs15, %rs14, %rs12;
	cvt.u32.u16 	%r62, %rs15;
	mul.lo.s32 	%r63, %r4, %r62;
	add.s32 	%r64, %r63, %r51;
	mul.lo.s32 	%r65, %r64, %r1;
	add.s32 	%r66, %r65, %r49;
	shl.b32 	%r67, %r66, 2;
	add.s32 	%r68, %r45, %r67;
	ld.shared.u32 	%r69, [%r68];
	add.s32 	%r70, %r69, %r61;
	add.s16 	%rs16, %rs8, 1;
	and.b16  	%rs17, %rs16, 255;
	rem.u16 	%rs18, %rs17, %rs12;
	cvt.u32.u16 	%r71, %rs18;
	mul.lo.s32 	%r72, %r4, %r71;
	add.s32 	%r73, %r72, %r51;
	mul.lo.s32 	%r74, %r73, %r1;
	add.s32 	%r75, %r74, %r49;
	shl.b32 	%r76, %r75, 2;
	add.s32 	%r77, %r45, %r76;
	ld.shared.u32 	%r78, [%r77];
	add.s32 	%r79, %r70, %r78;
	rem.u16 	%rs19, %rs4, %rs6;
	cvt.u32.u16 	%r80, %rs19;
	add.s32 	%r81, %r54, %r80;
	mul.lo.s32 	%r82, %r81, %r1;
	add.s32 	%r83, %r82, %r49;
	shl.b32 	%r84, %r83, 2;
	add.s32 	%r85, %r45, %r84;
	ld.shared.u32 	%r86, [%r85];
	add.s32 	%r87, %r79, %r86;
	add.s32 	%r88, %r63, %r80;
	mul.lo.s32 	%r89, %r88, %r1;
	add.s32 	%r90, %r89, %r49;
	shl.b32 	%r91, %r90, 2;
	add.s32 	%r92, %r45, %r91;
	ld.shared.u32 	%r93, [%r92];
	add.s32 	%r94, %r87, %r93;
	add.s32 	%r95, %r72, %r80;
	mul.lo.s32 	%r96, %r95, %r1;
	add.s32 	%r97, %r96, %r49;
	shl.b32 	%r98, %r97, 2;
	add.s32 	%r99, %r45, %r98;
	ld.shared.u32 	%r100, [%r99];
	add.s32 	%r101, %r94, %r100;
	add.s16 	%rs20, %rs4, 1;
	rem.u16 	%rs21, %rs20, %rs6;
	cvt.u32.u16 	%r102, %rs21;
	add.s32 	%r103, %r54, %r102;
	mul.lo.s32 	%r104, %r103, %r1;
	add.s32 	%r105, %r104, %r49;
	shl.b32 	%r106, %r105, 2;
	add.s32 	%r107, %r45, %r106;
	ld.shared.u32 	%r108, [%r107];
	add.s32 	%r109, %r101, %r108;
	add.s32 	%r110, %r63, %r102;
	mul.lo.s32 	%r111, %r110, %r1;
	add.s32 	%r112, %r111, %r49;
	shl.b32 	%r113, %r112, 2;
	add.s32 	%r114, %r45, %r113;
	ld.shared.u32 	%r115, [%r114];
	add.s32 	%r116, %r109, %r115;
	add.s32 	%r117, %r72, %r102;
	mul.lo.s32 	%r118, %r117, %r1;
	add.s32 	%r119, %r118, %r49;
	shl.b32 	%r120, %r119, 2;
	add.s32 	%r121, %r45, %r120;
	ld.shared.u32 	%r122, [%r121];
	add.s32 	%r123, %r116, %r122;
	add.s32 	%r124, %r1, %r2;
	cvt.u16.u32 	%rs22, %r124;
	rem.u16 	%rs23, %rs22, %rs2;
	cvt.u32.u16 	%r125, %rs23;
	add.s32 	%r126, %r56, %r125;
	shl.b32 	%r127, %r126, 2;
	add.s32 	%r128, %r45, %r127;
	ld.shared.u32 	%r129, [%r128];
	add.s32 	%r130, %r123, %r129;
	add.s32 	%r131, %r65, %r125;
	shl.b32 	%r132, %r131, 2;
	add.s32 	%r133, %r45, %r132;
	ld.shared.u32 	%r134, [%r133];
	add.s32 	%r135, %r130, %r134;
	add.s32 	%r136, %r74, %r125;
	shl.b32 	%r137, %r136, 2;
	add.s32 	%r138, %r45, %r137;
	ld.shared.u32 	%r139, [%r138];
	add.s32 	%r140, %r135, %r139;
	add.s32 	%r141, %r82, %r125;
	shl.b32 	%r142, %r141, 2;
	add.s32 	%r143, %r45, %r142;
	ld.shared.u32 	%r144, [%r143];
	add.s32 	%r145, %r140, %r144;
	add.s32 	%r146, %r96, %r125;
	shl.b32 	%r147, %r146, 2;
	add.s32 	%r148, %r45, %r147;
	ld.shared.u32 	%r149, [%r148];
	add.s32 	%r150, %r145, %r149;
	add.s32 	%r151, %r104, %r125;
	shl.b32 	%r152, %r151, 2;
	add.s32 	%r153, %r45, %r152;
	ld.shared.u32 	%r154, [%r153];
	add.s32 	%r155, %r150, %r154;
	add.s32 	%r156, %r111, %r125;
	shl.b32 	%r157, %r156, 2;
	add.s32 	%r158, %r45, %r157;
	ld.shared.u32 	%r159, [%r158];
	add.s32 	%r160, %r155, %r159;
	add.s32 	%r161, %r118, %r125;
	shl.b32 	%r162, %r161, 2;
	add.s32 	%r163, %r45, %r162;
	ld.shared.u32 	%r164, [%r163];
	add.s32 	%r165, %r160, %r164;
	add.s16 	%rs24, %rs1, 2;
	rem.u16 	%rs25, %rs24, %rs2;
	cvt.u32.u16 	%r166, %rs25;
	add.s32 	%r167, %r56, %r166;
	shl.b32 	%r168, %r167, 2;
	add.s32 	%r169, %r45, %r168;
	ld.shared.u32 	%r170, [%r169];
	add.s32 	%r171, %r165, %r170;
	add.s32 	%r172, %r65, %r166;
	shl.b32 	%r173, %r172, 2;
	add.s32 	%r174, %r45, %r173;
	ld.shared.u32 	%r175, [%r174];
	add.s32 	%r176, %r171, %r175;
	add.s32 	%r177, %r74, %r166;
	shl.b32 	%r178, %r177, 2;
	add.s32 	%r179, %r45, %r178;
	ld.shared.u32 	%r180, [%r179];
	add.s32 	%r181, %r176, %r180;
	add.s32 	%r182, %r82, %r166;
	shl.b32 	%r183, %r182, 2;
	add.s32 	%r184, %r45, %r183;
	ld.shared.u32 	%r185, [%r184];
	add.s32 	%r186, %r181, %r185;
	add.s32 	%r187, %r89, %r166;
	shl.b32 	%r188, %r187, 2;
	add.s32 	%r189, %r45, %r188;
	ld.shared.u32 	%r190, [%r189];
	add.s32 	%r191, %r186, %r190;
	add.s32 	%r192, %r96, %r166;
	shl.b32 	%r193, %r192, 2;
	add.s32 	%r194, %r45, %r193;
	ld.shared.u32 	%r195, [%r194];
	add.s32 	%r196, %r191, %r195;
	add.s32 	%r197, %r104, %r166;
	shl.b32 	%r198, %r197, 2;
	add.s32 	%r199, %r45, %r198;
	ld.shared.u32 	%r200, [%r199];
	add.s32 	%r201, %r196, %r200;
	add.s32 	%r202, %r111, %r166;
	shl.b32 	%r203, %r202, 2;
	add.s32 	%r204, %r45, %r203;
	ld.shared.u32 	%r205, [%r204];
	add.s32 	%r206, %r201, %r205;
	add.s32 	%r207, %r118, %r166;
	shl.b32 	%r208, %r207, 2;
	add.s32 	%r209, %r45, %r208;
	ld.shared.u32 	%r210, [%r209];
	add.s32 	%r211, %r206, %r210;
	ld.shared.u32 	%r14, [%r11];
	setp.eq.s32 	%p25, %r14, 0;
	and.b32  	%r212, %r211, -2;
	setp.eq.s32 	%p26, %r212, 6;
	and.pred  	%p27, %p25, %p26;
	@%p27 bra 	$L__BB1_7;
	setp.ne.s32 	%p28, %r14, 1;
	and.b32  	%r213, %r211, -4;
	setp.ne.s32 	%p29, %r213, 4;
	or.pred  	%p30, %p28, %p29;
	@%p30 bra 	$L__BB1_8;
$L__BB1_7:
	add.s64 	%rd10, %rd1, %rd5;
	mov.b32 	%r215, 1;
	st.global.u32 	[%rd10], %r215;
	bra.uni 	$L__BB1_9;
$L__BB1_8:
	add.s64 	%rd8, %rd1, %rd5;
	mov.b32 	%r214, 0;
	st.global.u32 	[%rd8], %r214;
$L__BB1_9:
	ret;

}
	// .globl	_ZN12cuda_kernels23calculate_n_generationsEPjS0_iiii
.visible .entry _ZN12cuda_kernels23calculate_n_generationsEPjS0_iiii(
	.param .u64 .ptr .align 1 _ZN12cuda_kernels23calculate_n_generationsEPjS0_iiii_param_0,
	.param .u64 .ptr .align 1 _ZN12cuda_kernels23calculate_n_generationsEPjS0_iiii_param_1,
	.param .u32 _ZN12cuda_kernels23calculate_n_generationsEPjS0_iiii_param_2,
	.param .u32 _ZN12cuda_kernels23calculate_n_generationsEPjS0_iiii_param_3,
	.param .u32 _ZN12cuda_kernels23calculate_n_generationsEPjS0_iiii_param_4,
	.param .u32 _ZN12cuda_kernels23calculate_n_generationsEPjS0_iiii_param_5
)
{
	.reg .pred 	%p<70>;
	.reg .b32 	%r<234>;
	.reg .b64 	%rd<9>;
	// demoted variable
	.shared .align 4 .b8 _ZZN12cuda_kernels23calculate_n_generationsEPjS0_iiiiE4area[32768];
	ld.param.u64 	%rd3, [_ZN12cuda_kernels23calculate_n_generationsEPjS0_iiii_param_0];
	ld.param.u64 	%rd4, [_ZN12cuda_kernels23calculate_n_generationsEPjS0_iiii_param_1];
	ld.param.u32 	%r35, [_ZN12cuda_kernels23calculate_n_generationsEPjS0_iiii_param_2];
	ld.param.u32 	%r39, [_ZN12cuda_kernels23calculate_n_generationsEPjS0_iiii_param_3];
	ld.param.u32 	%r40, [_ZN12cuda_kernels23calculate_n_generationsEPjS0_iiii_param_4];
	ld.param.u32 	%r38, [_ZN12cuda_kernels23calculate_n_generationsEPjS0_iiii_param_5];
	mov.u32 	%r41, %ctaid.x;
	mov.u32 	%r1, %ntid.x;
	add.s32 	%r2, %r1, -2;
	mov.u32 	%r3, %tid.x;
	mad.lo.s32 	%r4, %r2, %r41, %r3;
	add.s32 	%r5, %r4, -1;
	mov.u32 	%r42, %ctaid.y;
	mov.u32 	%r6, %ntid.y;
	add.s32 	%r7, %r6, -2;
	mov.u32 	%r8, %tid.y;
	mad.lo.s32 	%r43, %r7, %r42, %r8;
	add.s32 	%r10, %r43, -1;
	mov.u32 	%r44, %ctaid.z;
	mov.u32 	%r11, %ntid.z;
	add.s32 	%r12, %r11, -2;
	mov.u32 	%r13, %tid.z;
	mad.lo.s32 	%r45, %r12, %r44, %r13;
	add.s32 	%r15, %r45, -1;
	setp.gt.s32 	%p5, %r5, %r35;
	add.s32 	%r46, %r39, 1;
	setp.gt.s32 	%p6, %r43, %r46;
	or.pred  	%p7, %p5, %p6;
	add.s32 	%r47, %r40, 1;
	setp.gt.s32 	%p8, %r45, %r47;
	or.pred  	%p9, %p7, %p8;
	@%p9 bra 	$L__BB2_15;
	add.s32 	%r48, %r5, %r35;
	rem.s32 	%r49, %r48, %r35;
	add.s32 	%r50, %r39, %r10;
	rem.s32 	%r51, %r50, %r39;
	add.s32 	%r52, %r40, %r15;
	rem.s32 	%r53, %r52, %r40;
	mad.lo.s32 	%r54, %r53, %r39, %r51;
	mad.lo.s32 	%r16, %r54, %r35, %r49;
	setp.eq.s32 	%p11, %r3, 0;
	add.s32 	%r17, %r1, -1;
	setp.ge.u32 	%p12, %r3, %r17;
	setp.eq.s32 	%p13, %r8, 0;
	or.pred  	%p14, %p11, %p13;
	mov.pred 	%p69, 0;
	or.pred  	%p15, %p14, %p12;
	@%p15 bra 	$L__BB2_4;
	add.s32 	%r56, %r6, -1;
	setp.ge.u32 	%p17, %r8, %r56;
	setp.eq.s32 	%p18, %r13, 0;
	or.pred  	%p19, %p18, %p17;
	@%p19 bra 	$L__BB2_4;
	add.s32 	%r57, %r11, -1;
	setp.lt.u32 	%p69, %r13, %r57;
$L__BB2_4:
	setp.eq.s32 	%p20, %r5, %r35;
	not.pred 	%p21, %p69;
	or.pred  	%p22, %p20, %p21;
	setp.eq.s32 	%p23, %r10, %r39;
	or.pred  	%p24, %p22, %p23;
	setp.eq.s32 	%p25, %r15, %r40;
	cvta.to.global.u64 	%rd5, %rd3;
	mul.wide.s32 	%rd6, %r16, 4;
	add.s64 	%rd1, %rd5, %rd6;
	mad.lo.s32 	%r58, %r6, %r13, %r8;
	mad.lo.s32 	%r59, %r58, %r1, %r3;
	shl.b32 	%r60, %r59, 2;
	mov.u32 	%r61, _ZZN12cuda_kernels23calculate_n_generationsEPjS0_iiiiE4area;
	add.s32 	%r18, %r61, %r60;
	or.pred  	%p26, %p24, %p25;
	@%p26 bra 	$L__BB2_6;
	ld.global.u32 	%r62, [%rd1];
	st.shared.u32 	[%r18], %r62;
$L__BB2_6:
	setp.lt.s32 	%p27, %r38, 1;
	@%p27 bra 	$L__BB2_15;
	setp.eq.s32 	%p28, %r3, 0;
	setp.eq.s32 	%p29, %r3, %r17;
	or.pred  	%p30, %p28, %p29;
	setp.eq.s32 	%p31, %r8, 0;
	or.pred  	%p32, %p31, %p30;
	add.s32 	%r65, %r6, -1;
	setp.eq.s32 	%p33, %r8, %r65;
	setp.eq.s32 	%p34, %r13, 0;
	or.pred  	%p35, %p34, %p33;
	add.s32 	%r67, %r11, -1;
	setp.eq.s32 	%p36, %r13, %r67;
	setp.eq.s32 	%p37, %r5, %r35;
	setp.eq.s32 	%p38, %r10, %r39;
	setp.eq.s32 	%p39, %r15, %r40;
	add.s32 	%r19, %r17, %r3;
	add.s32 	%r20, %r65, %r8;
	add.s32 	%r21, %r67, %r13;
	add.s32 	%r22, %r11, %r13;
	add.s32 	%r23, %r21, 2;
	add.s32 	%r24, %r6, %r8;
	add.s32 	%r25, %r20, 2;
	add.s32 	%r26, %r1, %r3;
	add.s32 	%r27, %r19, 2;
	setp.eq.s32 	%p40, %r3, 1;
	setp.eq.s32 	%p41, %r3, %r2;
	or.pred  	%p42, %p40, %p41;
	setp.eq.s32 	%p43, %r4, %r35;
	or.pred  	%p44, %p42, %p43;
	setp.eq.s32 	%p45, %r8, 1;
	or.pred  	%p46, %p45, %p44;
	setp.eq.s32 	%p47, %r8, %r7;
	setp.eq.s32 	%p48, %r43, %r39;
	or.pred  	%p49, %p47, %p48;
	setp.eq.s32 	%p50, %r13, 1;
	or.pred  	%p51, %p50, %p49;
	setp.eq.s32 	%p52, %r13, %r12;
	setp.eq.s32 	%p53, %r45, %r40;
	cvta.to.global.u64 	%rd7, %rd4;
	mul.wide.s32 	%rd8, %r16, 4;
	add.s64 	%rd2, %rd7, %rd8;
	or.pred  	%p54, %p32, %p35;
	or.pred  	%p55, %p54, %p36;
	or.pred  	%p56, %p37, %p55;
	or.pred  	%p57, %p56, %p38;
	or.pred  	%p3, %p57, %p39;
	or.pred  	%p58, %p46, %p51;
	or.pred  	%p59, %p58, %p52;
	or.pred  	%p4, %p59, %p53;
	neg.s32 	%r232, %r38;
	not.pred 	%p60, %p3;
	rem.u32 	%r81, %r22, %r11;
	mul.lo.s32 	%r82, %r81, %r6;
	rem.u32 	%r90, %r23, %r11;
	mul.lo.s32 	%r91, %r90, %r6;
	rem.u32 	%r99, %r24, %r6;
	rem.u32 	%r121, %r25, %r6;
	rem.u32 	%r143, %r26, %r1;
	rem.u32 	%r184, %r27, %r1;
	not.pred 	%p67, %p4;
$L__BB2_8:
	@%p60 bra 	$L__BB2_10;
	ld.global.u32 	%r68, [%rd1];
	st.shared.u32 	[%r18], %r68;
$L__BB2_10:
	bar.sync 	0;
	rem.u32 	%r70, %r19, %r1;
	rem.u32 	%r71, %r20, %r6;
	rem.u32 	%r72, %r21, %r11;
	mul.lo.s32 	%r73, %r72, %r6;
	add.s32 	%r74, %r73, %r71;
	mul.lo.s32 	%r75, %r74, %r1;
	add.s32 	%r76, %r75, %r70;
	shl.b32 	%r77, %r76, 2;
	mov.u32 	%r78, _ZZN12cuda_kernels23calculate_n_generationsEPjS0_iiiiE4area;
	add.s32 	%r79, %r78, %r77;
	ld.shared.u32 	%r80, [%r79];
	add.s32 	%r83, %r82, %r71;
	mul.lo.s32 	%r84, %r83, %r1;
	add.s32 	%r85, %r84, %r70;
	shl.b32 	%r86, %r85, 2;
	add.s32 	%r87, %r78, %r86;
	ld.shared.u32 	%r88, [%r87];
	add.s32 	%r89, %r88, %r80;
	add.s32 	%r92, %r91, %r71;
	mul.lo.s32 	%r93, %r92, %r1;
	add.s32 	%r94, %r93, %r70;
	shl.b32 	%r95, %r94, 2;
	add.s32 	%r96, %r78, %r95;
	ld.shared.u32 	%r97, [%r96];
	add.s32 	%r98, %r89, %r97;
	add.s32 	%r100, %r73, %r99;
	mul.lo.s32 	%r101, %r100, %r1;
	add.s32 	%r102, %r101, %r70;
	shl.b32 	%r103, %r102, 2;
	add.s32 	%r104, %r78, %r103;
	ld.shared.u32 	%r105, [%r104];
	add.s32 	%r106, %r98, %r105;
	add.s32 	%r107, %r82, %r99;
	mul.lo.s32 	%r108, %r107, %r1;
	add.s32 	%r109, %r108, %r70;
	shl.b32 	%r110, %r109, 2;
	add.s32 	%r111, %r78, %r110;
	ld.shared.u32 	%r112, [%r111];
	add.s32 	%r113, %r106, %r112;
	add.s32 	%r114, %r91, %r99;
	mul.lo.s32 	%r115, %r114, %r1;
	add.s32 	%r116, %r115, %r70;
	shl.b32 	%r117, %r116, 2;
	add.s32 	%r118, %r78, %r117;
	ld.shared.u32 	%r119, [%r118];
	add.s32 	%r120, %r113, %r119;
	add.s32 	%r122, %r73, %r121;
	mul.lo.s32 	%r123, %r122, %r1;
	add.s32 	%r124, %r123, %r70;
	shl.b32 	%r125, %r124, 2;
	add.s32 	%r126, %r78, %r125;
	ld.shared.u32 	%r127, [%r126];
	add.s32 	%r128, %r120, %r127;
	add.s32 	%r129, %r82, %r121;
	mul.lo.s32 	%r130, %r129, %r1;
	add.s32 	%r131, %r130, %r70;
	shl.b32 	%r132, %r131, 2;
	add.s32 	%r133, %r78, %r132;
	ld.shared.u32 	%r134, [%r133];
	add.s32 	%r135, %r128, %r134;
	add.s32 	%r136, %r91, %r121;
	mul.lo.s32 	%r137, %r136, %r1;
	add.s32 	%r138, %r137, %r70;
	shl.b32 	%r139, %r138, 2;
	add.s32 	%r140, %r78, %r139;
	ld.shared.u32 	%r141, [%r140];
	add.s32 	%r142, %r135, %r141;
	add.s32 	%r144, %r75, %r143;
	shl.b32 	%r145, %r144, 2;
	add.s32 	%r146, %r78, %r145;
	ld.shared.u32 	%r147, [%r146];
	add.s32 	%r148, %r142, %r147;
	add.s32 	%r149, %r84, %r143;
	shl.b32 	%r150, %r149, 2;
	add.s32 	%r151, %r78, %r150;
	ld.shared.u32 	%r152, [%r151];
	add.s32 	%r153, %r148, %r152;
	add.s32 	%r154, %r93, %r143;
	shl.b32 	%r155, %r154, 2;
	add.s32 	%r156, %r78, %r155;
	ld.shared.u32 	%r157, [%r156];
	add.s32 	%r158, %r153, %r157;
	add.s32 	%r159, %r101, %r143;
	shl.b32 	%r160, %r159, 2;
	add.s32 	%r161, %r78, %r160;
	ld.shared.u32 	%r162, [%r161];
	add.s32 	%r163, %r158, %r162;
	add.s32 	%r164, %r115, %r143;
	shl.b32 	%r165, %r164, 2;
	add.s32 	%r166, %r78, %r165;
	ld.shared.u32 	%r167, [%r166];
	add.s32 	%r168, %r163, %r167;
	add.s32 	%r169, %r123, %r143;
	shl.b32 	%r170, %r169, 2;
	add.s32 	%r171, %r78, %r170;
	ld.shared.u32 	%r172, [%r171];
	add.s32 	%r173, %r168, %r172;
	add.s32 	%r174, %r130, %r143;
	shl.b32 	%r175, %r174, 2;
	add.s32 	%r176, %r78, %r175;
	ld.shared.u32 	%r177, [%r176];
	add.s32 	%r178, %r173, %r177;
	add.s32 	%r179, %r137, %r143;
	shl.b32 	%r180, %r179, 2;
	add.s32 	%r181, %r78, %r180;
	ld.shared.u32 	%r182, [%r181];
	add.s32 	%r183, %r178, %r182;
	add.s32 	%r185, %r75, %r184;
	shl.b32 	%r186, %r185, 2;
	add.s32 	%r187, %r78, %r186;
	ld.shared.u32 	%r188, [%r187];
	add.s32 	%r189, %r183, %r188;
	add.s32 	%r190, %r84, %r184;
	shl.b32 	%r191, %r190, 2;
	add.s32 	%r192, %r78, %r191;
	ld.shared.u32 	%r193, [%r192];
	add.s32 	%r194, %r189, %r193;
	add.s32 	%r195, %r93, %r184;
	shl.b32 	%r196, %r195, 2;
	add.s32 	%r197, %r78, %r196;
	ld.shared.u32 	%r198, [%r197];
	add.s32 	%r199, %r194, %r198;
	add.s32 	%r200, %r101, %r184;
	shl.b32 	%r201, %r200, 2;
	add.s32 	%r202, %r78, %r201;
	ld.shared.u32 	%r203, [%r202];
	add.s32 	%r204, %r199, %r203;
	add.s32 	%r205, %r108, %r184;
	shl.b32 	%r206, %r205, 2;
	add.s32 	%r207, %r78, %r206;
	ld.shared.u32 	%r208, [%r207];
	add.s32 	%r209, %r204, %r208;
	add.s32 	%r210, %r115, %r184;
	shl.b32 	%r211, %r210, 2;
	add.s32 	%r212, %r78, %r211;
	ld.shared.u32 	%r213, [%r212];
	add.s32 	%r214, %r209, %r213;
	add.s32 	%r215, %r123, %r184;
	shl.b32 	%r216, %r215, 2;
	add.s32 	%r217, %r78, %r216;
	ld.shared.u32 	%r218, [%r217];
	add.s32 	%r219, %r214, %r218;
	add.s32 	%r220, %r130, %r184;
	shl.b32 	%r221, %r220, 2;
	add.s32 	%r222, %r78, %r221;
	ld.shared.u32 	%r223, [%r222];
	add.s32 	%r224, %r219, %r223;
	add.s32 	%r225, %r137, %r184;
	shl.b32 	%r226, %r225, 2;
	add.s32 	%r227, %r78, %r226;
	ld.shared.u32 	%r228, [%r227];
	add.s32 	%r229, %r224, %r228;
	ld.shared.u32 	%r31, [%r18];
	setp.eq.s32 	%p61, %r31, 0;
	and.b32  	%r230, %r229, -2;
	setp.eq.s32 	%p62, %r230, 6;
	and.pred  	%p63, %p61, %p62;
	mov.b32 	%r233, 1;
	@%p63 bra 	$L__BB2_12;
	setp.eq.s32 	%p64, %r31, 1;
	and.b32  	%r231, %r229, -4;
	setp.eq.s32 	%p65, %r231, 4;
	and.pred  	%p66, %p64, %p65;
	selp.u32 	%r233, 1, 0, %p66;
$L__BB2_12:
	st.shared.u32 	[%r18], %r233;
	@%p67 bra 	$L__BB2_14;
	st.global.u32 	[%rd2], %r233;
$L__BB2_14:
	bar.sync 	0;
	add.s32 	%r232, %r232, 1;
	setp.ne.s32 	%p68, %r232, 0;
	@%p68 bra 	$L__BB2_8;
$L__BB2_15:
	ret;

}


// ===== COMPILED SASS (sm_100) =====

	.target	sm_100

	.elftype	@"ET_EXEC"


//--------------------- .note.nv.tkinfo           --------------------------
	.section	.note.nv.tkinfo,"",@"SHT_NOTE"
	.sectionflags	@"SHF_NOTE_NV_TKINFO"
	.tkinfo
        /*0018*/ 	.word	0x00000002
        /*0030*/ 	.string	""
        /*0030*/ 	.string	"ptxas"
        /*0030*/ 	.string	"Cuda compilation tools, release 13.0, V13.0.88"
        /*0030*/ 	.string	"Build cuda_13.0.r13.0/compiler.36424714_0"
        /*0030*/ 	.string	"-arch sm_100 -m 64 "



//--------------------- .note.nv.cuinfo           --------------------------
	.section	.note.nv.cuinfo,"",@"SHT_NOTE"
	.sectionflags	@"SHF_NOTE_NV_CUINFO"
        /*0018*/ 	.short	0x0002
        /*001a*/ 	.short	0x0064
        /*001c*/ 	.short	0x0082
	.zero		2


//--------------------- .nv.info                  --------------------------
	.section	.nv.info,"",@"SHT_CUDA_INFO"
	.align	4


	//----- nvinfo : EIATTR_REGCOUNT
	.align		4
        /*0000*/ 	.byte	0x04, 0x2f
        /*0002*/ 	.short	(.L_1 - .L_0)
	.align		4
.L_0:
        /*0004*/ 	.word	index@(_ZN12cuda_kernels31calc_next_generation_all_globalEPjS0_iii)
        /*0008*/ 	.word	0x00000020


	//----- nvinfo : EIATTR_FRAME_SIZE
	.align		4
.L_1:
        /*000c*/ 	.byte	0x04, 0x11
        /*000e*/ 	.short	(.L_3 - .L_2)
	.align		4
.L_2:
        /*0010*/ 	.word	index@(_ZN12cuda_kernels31calc_next_generation_all_globalEPjS0_iii)
        /*0014*/ 	.word	0x00000000


	//----- nvinfo : EIATTR_REGCOUNT
	.align		4
.L_3:
        /*0018*/ 	.byte	0x04, 0x2f
        /*001a*/ 	.short	(.L_5 - .L_4)
	.align		4
.L_4:
        /*001c*/ 	.word	index@(_ZN12cuda_kernels33calc_next_generation_shared_areasEPjS0_iii)
        /*0020*/ 	.word	0x0000001f


	//----- nvinfo : EIATTR_FRAME_SIZE
	.align		4
.L_5:
        /*0024*/ 	.byte	0x04, 0x11
        /*0026*/ 	.short	(.L_7 - .L_6)
	.align		4
.L_6:
        /*0028*/ 	.word	index@($__internal_0_$__cuda_sm20_rem_u16)
        /*002c*/ 	.word	0x00000000


	//----- nvinfo : EIATTR_FRAME_SIZE
	.align		4
.L_7:
        /*0030*/ 	.byte	0x04, 0x11
        /*0032*/ 	.short	(.L_9 - .L_8)
	.align		4
.L_8:
        /*0034*/ 	.word	index@(_ZN12cuda_kernels33calc_next_generation_shared_areasEPjS0_iii)
        /*0038*/ 	.word	0x00000000


	//----- nvinfo : EIATTR_REGCOUNT
	.align		4
.L_9:
        /*003c*/ 	.byte	0x04, 0x2f
        /*003e*/ 	.short	(.L_11 - .L_10)
	.align		4
.L_10:
        /*0040*/ 	.word	index@(_ZN12cuda_kernels23calculate_n_generationsEPjS0_iiii)
        /*0044*/ 	.word	0x00000020


	//----- nvinfo : EIATTR_FRAME_SIZE
	.align		4
.L_11:
        /*0048*/ 	.byte	0x04, 0x11
        /*004a*/ 	.short	(.L_13 - .L_12)
	.align		4
.L_12:
        /*004c*/ 	.word	index@(_ZN12cuda_kernels23calculate_n_generationsEPjS0_iiii)
        /*0050*/ 	.word	0x00000000


	//----- nvinfo : EIATTR_MIN_STACK_SIZE
	.align		4
.L_13:
        /*0054*/ 	.byte	0x04, 0x12
        /*0056*/ 	.short	(.L_15 - .L_14)
	.align		4
.L_14:
        /*0058*/ 	.word	index@(_ZN12cuda_kernels23calculate_n_generationsEPjS0_iiii)
        /*005c*/ 	.word	0x00000000


	//----- nvinfo : EIATTR_MIN_STACK_SIZE
	.align		4
.L_15:
        /*0060*/ 	.byte	0x04, 0x12
        /*0062*/ 	.short	(.L_17 - .L_16)
	.align		4
.L_16:
        /*0064*/ 	.word	index@(_ZN12cuda_kernels33calc_next_generation_shared_areasEPjS0_iii)
        /*0068*/ 	.word	0x00000000


	//----- nvinfo : EIATTR_MIN_STACK_SIZE
	.align		4
.L_17:
        /*006c*/ 	.byte	0x04, 0x12
        /*006e*/ 	.short	(.L_19 - .L_18)
	.align		4
.L_18:
        /*0070*/ 	.word	index@(_ZN12cuda_kernels31calc_next_generation_all_globalEPjS0_iii)
        /*0074*/ 	.word	0x00000000
.L_19:


//--------------------- .nv.compat                --------------------------
	.section	.nv.compat,"",@"SHT_CUDA_COMPAT_INFO"
	.align	4
        /*0000*/ 	.byte	0x02, 0x09, 0x00, 0x00, 0x02, 0x02, 0x01, 0x00, 0x02, 0x05, 0x05, 0x00, 0x03, 0x07, 0x01, 0x01
        /*0010*/ 	.byte	0x02, 0x03, 0x00, 0x00, 0x02, 0x06, 0x01, 0x00, 0x04, 0x0b, 0x08, 0x00, 0x01, 0x00, 0x00, 0x00
        /*0020*/ 	.byte	0x00, 0x00, 0x00, 0x00


//--------------------- .nv.info._ZN12cuda_kernels23calculate_n_generationsEPjS0_iiii --------------------------
	.section	.nv.info._ZN12cuda_kernels23calculate_n_generationsEPjS0_iiii,"",@"SHT_CUDA_INFO"
	.sectionflags	@""
	.align	4


	//----- nvinfo : EIATTR_CUDA_API_VERSION
	.align		4
        /*0000*/ 	.byte	0x04, 0x37
        /*0002*/ 	.short	(.L_21 - .L_20)
.L_20:
        /*0004*/ 	.word	0x00000082


	//----- nvinfo : EIATTR_KPARAM_INFO
	.align		4
.L_21:
        /*0008*/ 	.byte	0x04, 0x17
        /*000a*/ 	.short	(.L_23 - .L_22)
.L_22:
        /*000c*/ 	.word	0x00000000
        /*0010*/ 	.short	0x0005
        /*0012*/ 	.short	0x001c
        /*0014*/ 	.byte	0x00, 0xf0, 0x11, 0x00


	//----- nvinfo : EIATTR_KPARAM_INFO
	.align		4
.L_23:
        /*0018*/ 	.byte	0x04, 0x17
        /*001a*/ 	.short	(.L_25 - .L_24)
.L_24:
        /*001c*/ 	.word	0x00000000
        /*0020*/ 	.short	0x0004
        /*0022*/ 	.short	0x0018
        /*0024*/ 	.byte	0x00, 0xf0, 0x11, 0x00


	//----- nvinfo : EIATTR_KPARAM_INFO
	.align		4
.L_25:
        /*0028*/ 	.byte	0x04, 0x17
        /*002a*/ 	.short	(.L_27 - .L_26)
.L_26:
        /*002c*/ 	.word	0x00000000
        /*0030*/ 	.short	0x0003
        /*0032*/ 	.short	0x0014
        /*0034*/ 	.byte	0x00, 0xf0, 0x11, 0x00


	//----- nvinfo : EIATTR_KPARAM_INFO
	.align		4
.L_27:
        /*0038*/ 	.byte	0x04, 0x17
        /*003a*/ 	.short	(.L_29 - .L_28)
.L_28:
        /*003c*/ 	.word	0x00000000
        /*0040*/ 	.short	0x0002
        /*0042*/ 	.short	0x0010
        /*0044*/ 	.byte	0x00, 0xf0, 0x11, 0x00


	//----- nvinfo : EIATTR_KPARAM_INFO
	.align		4
.L_29:
        /*0048*/ 	.byte	0x04, 0x17
        /*004a*/ 	.short	(.L_31 - .L_30)
.L_30:
        /*004c*/ 	.word	0x00000000
        /*0050*/ 	.short	0x0001
        /*0052*/ 	.short	0x0008
        /*0054*/ 	.byte	0x00, 0xf5, 0x21, 0x00


	//----- nvinfo : EIATTR_KPARAM_INFO
	.align		4
.L_31:
        /*0058*/ 	.byte	0x04, 0x17
        /*005a*/ 	.short	(.L_33 - .L_32)
.L_32:
        /*005c*/ 	.word	0x00000000
        /*0060*/ 	.short	0x0000
        /*0062*/ 	.short	0x0000
        /*0064*/ 	.byte	0x00, 0xf5, 0x21, 0x00


	//----- nvinfo : EIATTR_SPARSE_MMA_MASK
	.align		4
.L_33:
        /*0068*/ 	.byte	0x03, 0x50
        /*006a*/ 	.short	0x0000


	//----- nvinfo : EIATTR_MAXREG_COUNT
	.align		4
        /*006c*/ 	.byte	0x03, 0x1b
        /*006e*/ 	.short	0x00ff


	//----- nvinfo : EIATTR_NUM_BARRIERS
	.align		4
        /*0070*/ 	.byte	0x02, 0x4c
        /*0072*/ 	.byte	0x01
	.zero		1


	//----- nvinfo : EIATTR_MERCURY_ISA_VERSION
	.align		4
        /*0074*/ 	.byte	0x03, 0x5f
        /*0076*/ 	.short	0x0101


	//----- nvinfo : EIATTR_INT_WARP_WIDE_INSTR_OFFSETS
	.align		4
        /*0078*/ 	.byte	0x04, 0x31
        /*007a*/ 	.short	(.L_35 - .L_34)


	//   ....[0]....
.L_34:
        /*007c*/ 	.word	0x00000290


	//----- nvinfo : EIATTR_VRC_CTA_INIT_COUNT
	.align		4
.L_35:
        /*0080*/ 	.byte	0x02, 0x4a
	.zero		1
	.zero		1


	//----- nvinfo : EIATTR_EXIT_INSTR_OFFSETS
	.align		4
        /*0084*/ 	.byte	0x04, 0x1c
        /*0086*/ 	.short	(.L_37 - .L_36)


	//   ....[0]....
.L_36:
        /*0088*/ 	.word	0x00000180


	//   ....[1]....
        /*008c*/ 	.word	0x000007a0


	//   ....[2]....
        /*0090*/ 	.word	0x000019a0


	//----- nvinfo : EIATTR_CBANK_PARAM_SIZE
	.align		4
.L_37:
        /*0094*/ 	.byte	0x03, 0x19
        /*0096*/ 	.short	0x0020


	//----- nvinfo : EIATTR_PARAM_CBANK
	.align		4
        /*0098*/ 	.byte	0x04, 0x0a
        /*009a*/ 	.short	(.L_39 - .L_38)
	.align		4
.L_38:
        /*009c*/ 	.word	index@(.nv.constant0._ZN12cuda_kernels23calculate_n_generationsEPjS0_iiii)
        /*00a0*/ 	.short	0x0380
        /*00a2*/ 	.short	0x0020


	//----- nvinfo : EIATTR_SW_WAR
	.align		4
.L_39:
        /*00a4*/ 	.byte	0x04, 0x36
        /*00a6*/ 	.short	(.L_41 - .L_40)
.L_40:
        /*00a8*/ 	.word	0x00000008
.L_41:


//--------------------- .nv.info._ZN12cuda_kernels33calc_next_generation_shared_areasEPjS0_iii --------------------------
	.section	.nv.info._ZN12cuda_kernels33calc_next_generation_shared_areasEPjS0_iii,"",@"SHT_CUDA_INFO"
	.sectionflags	@""
	.align	4


	//----- nvinfo : EIATTR_CUDA_API_VERSION
	.align		4
        /*0000*/ 	.byte	0x04, 0x37
        /*0002*/ 	.short	(.L_43 - .L_42)
.L_42:
        /*0004*/ 	.word	0x00000082


	//----- nvinfo : EIATTR_KPARAM_INFO
	.align		4
.L_43:
        /*0008*/ 	.byte	0x04, 0x17
        /*000a*/ 	.short	(.L_45 - .L_44)
.L_44:
        /*000c*/ 	.word	0x00000000
        /*0010*/ 	.short	0x0004
        /*0012*/ 	.short	0x0018
        /*0014*/ 	.byte	0x00, 0xf0, 0x11, 0x00


	//----- nvinfo : EIATTR_KPARAM_INFO
	.align		4
.L_45:
        /*0018*/ 	.byte	0x04, 0x17
        /*001a*/ 	.short	(.L_47 - .L_46)
.L_46:
        /*001c*/ 	.word	0x00000000
        /*0020*/ 	.short	0x0003
        /*0022*/ 	.short	0x0014
        /*0024*/ 	.byte	0x00, 0xf0, 0x11, 0x00


	//----- nvinfo : EIATTR_KPARAM_INFO
	.align		4
.L_47:
        /*0028*/ 	.byte	0x04, 0x17
        /*002a*/ 	.short	(.L_49 - .L_48)
.L_48:
        /*002c*/ 	.word	0x00000000
        /*0030*/ 	.short	0x0002
        /*0032*/ 	.short	0x0010
        /*0034*/ 	.byte	0x00, 0xf0, 0x11, 0x00


	//----- nvinfo : EIATTR_KPARAM_INFO
	.align		4
.L_49:
        /*0038*/ 	.byte	0x04, 0x17
        /*003a*/ 	.short	(.L_51 - .L_50)
.L_50:
        /*003c*/ 	.word	0x00000000
        /*0040*/ 	.short	0x0001
        /*0042*/ 	.short	0x0008
        /*0044*/ 	.byte	0x00, 0xf5, 0x21, 0x00


	//----- nvinfo : EIATTR_KPARAM_INFO
	.align		4
.L_51:
        /*0048*/ 	.byte	0x04, 0x17
        /*004a*/ 	.short	(.L_53 - .L_52)
.L_52:
        /*004c*/ 	.word	0x00000000
        /*0050*/ 	.short	0x0000
        /*0052*/ 	.short	0x0000
        /*0054*/ 	.byte	0x00, 0xf5, 0x21, 0x00


	//----- nvinfo : EIATTR_SPARSE_MMA_MASK
	.align		4
.L_53:
        /*0058*/ 	.byte	0x03, 0x50
        /*005a*/ 	.short	0x0000


	//----- nvinfo : EIATTR_MAXREG_COUNT
	.align		4
        /*005c*/ 	.byte	0x03, 0x1b
        /*005e*/ 	.short	0x00ff


	//----- nvinfo : EIATTR_NUM_BARRIERS
	.align		4
        /*0060*/ 	.byte	0x02, 0x4c
        /*0062*/ 	.byte	0x01
	.zero		1


	//----- nvinfo : EIATTR_MERCURY_ISA_VERSION
	.align		4
        /*0064*/ 	.byte	0x03, 0x5f
        /*0066*/ 	.short	0x0101


	//----- nvinfo : EIATTR_VRC_CTA_INIT_COUNT
	.align		4
        /*0068*/ 	.byte	0x02, 0x4a
	.zero		1
	.zero		1


	//----- nvinfo : EIATTR_EXIT_INSTR_OFFSETS
	.align		4
        /*006c*/ 	.byte	0x04, 0x1c
        /*006e*/ 	.short	(.L_55 - .L_54)


	//   ....[0]....
.L_54:
        /*0070*/ 	.word	0x00000180


	//   ....[1]....
        /*0074*/ 	.word	0x00000780


	//   ....[2]....
        /*0078*/ 	.word	0x00001290


	//   ....[3]....
        /*007c*/ 	.word	0x000012d0


	//----- nvinfo : EIATTR_CRS_STACK_SIZE
	.align		4
.L_55:
        /*0080*/ 	.byte	0x04, 0x1e
        /*0082*/ 	.short	(.L_57 - .L_56)
.L_56:
        /*0084*/ 	.word	0x00000000


	//----- nvinfo : EIATTR_CBANK_PARAM_SIZE
	.align		4
.L_57:
        /*0088*/ 	.byte	0x03, 0x19
        /*008a*/ 	.short	0x001c


	//----- nvinfo : EIATTR_PARAM_CBANK
	.align		4
        /*008c*/ 	.byte	0x04, 0x0a
        /*008e*/ 	.short	(.L_59 - .L_58)
	.align		4
.L_58:
        /*0090*/ 	.word	index@(.nv.constant0._ZN12cuda_kernels33calc_next_generation_shared_areasEPjS0_iii)
        /*0094*/ 	.short	0x0380
        /*0096*/ 	.short	0x001c


	//----- nvinfo : EIATTR_SW_WAR
	.align		4
.L_59:
        /*0098*/ 	.byte	0x04, 0x36
        /*009a*/ 	.short	(.L_61 - .L_60)
.L_60:
        /*009c*/ 	.word	0x00000008
.L_61:


//--------------------- .nv.info._ZN12cuda_kernels31calc_next_generation_all_globalEPjS0_iii --------------------------
	.section	.nv.info._ZN12cuda_kernels31calc_next_generation_all_globalEPjS0_iii,"",@"SHT_CUDA_INFO"
	.sectionflags	@""
	.align	4


	//----- nvinfo : EIATTR_CUDA_API_VERSION
	.align		4
        /*0000*/ 	.byte	0x04, 0x37
        /*0002*/ 	.short	(.L_63 - .L_62)
.L_62:
        /*0004*/ 	.word	0x00000082


	//----- nvinfo : EIATTR_KPARAM_INFO
	.align		4
.L_63:
        /*0008*/ 	.byte	0x04, 0x17
        /*000a*/ 	.short	(.L_65 - .L_64)
.L_64:
        /*000c*/ 	.word	0x00000000
        /*0010*/ 	.short	0x0004
        /*0012*/ 	.short	0x0018
        /*0014*/ 	.byte	0x00, 0xf0, 0x11, 0x00


	//----- nvinfo : EIATTR_KPARAM_INFO
	.align		4
.L_65:
        /*0018*/ 	.byte	0x04, 0x17
        /*001a*/ 	.short	(.L_67 - .L_66)
.L_66:
        /*001c*/ 	.word	0x00000000
        /*0020*/ 	.short	0x0003
        /*0022*/ 	.short	0x0014
        /*0024*/ 	.byte	0x00, 0xf0, 0x11, 0x00


	//----- nvinfo : EIATTR_KPARAM_INFO
	.align		4
.L_67:
        /*0028*/ 	.byte	0x04, 0x17
        /*002a*/ 	.short	(.L_69 - .L_68)
.L_68:
        /*002c*/ 	.word	0x00000000
        /*0030*/ 	.short	0x0002
        /*0032*/ 	.short	0x0010
        /*0034*/ 	.byte	0x00, 0xf0, 0x11, 0x00


	//----- nvinfo : EIATTR_KPARAM_INFO
	.align		4
.L_69:
        /*0038*/ 	.byte	0x04, 0x17
        /*003a*/ 	.short	(.L_71 - .L_70)
.L_70:
        /*003c*/ 	.word	0x00000000
        /*0040*/ 	.short	0x0001
        /*0042*/ 	.short	0x0008
        /*0044*/ 	.byte	0x00, 0xf5, 0x21, 0x00


	//----- nvinfo : EIATTR_KPARAM_INFO
	.align		4
.L_71:
        /*0048*/ 	.byte	0x04, 0x17
        /*004a*/ 	.short	(.L_73 - .L_72)
.L_72:
        /*004c*/ 	.word	0x00000000
        /*0050*/ 	.short	0x0000
        /*0052*/ 	.short	0x0000
        /*0054*/ 	.byte	0x00, 0xf5, 0x21, 0x00


	//----- nvinfo : EIATTR_SPARSE_MMA_MASK
	.align		4
.L_73:
        /*0058*/ 	.byte	0x03, 0x50
        /*005a*/ 	.short	0x0000


	//----- nvinfo : EIATTR_MAXREG_COUNT
	.align		4
        /*005c*/ 	.byte	0x03, 0x1b
        /*005e*/ 	.short	0x00ff


	//----- nvinfo : EIATTR_MERCURY_ISA_VERSION
	.align		4
        /*0060*/ 	.byte	0x03, 0x5f
        /*0062*/ 	.short	0x0101


	//----- nvinfo : EIATTR_VRC_CTA_INIT_COUNT
	.align		4
        /*0064*/ 	.byte	0x02, 0x4a
	.zero		1
	.zero		1


	//----- nvinfo : EIATTR_EXIT_INSTR_OFFSETS
	.align		4
        /*0068*/ 	.byte	0x04, 0x1c
        /*006a*/ 	.short	(.L_75 - .L_74)


	//   ....[0]....
.L_74:
        /*006c*/ 	.word	0x000002d0


	//   ....[1]....
        /*0070*/ 	.word	0x00001300


	//   ....[2]....
        /*0074*/ 	.word	0x00001340


	//----- nvinfo : EIATTR_CBANK_PARAM_SIZE
	.align		4
.L_75:
        /*0078*/ 	.byte	0x03, 0x19
        /*007a*/ 	.short	0x001c


	//----- nvinfo : EIATTR_PARAM_CBANK
	.align		4
        /*007c*/ 	.byte	0x04, 0x0a
        /*007e*/ 	.short	(.L_77 - .L_76)
	.align		4
.L_76:
        /*0080*/ 	.word	index@(.nv.constant0._ZN12cuda_kernels31calc_next_generation_all_globalEPjS0_iii)
        /*0084*/ 	.short	0x0380
        /*0086*/ 	.short	0x001c


	//----- nvinfo : EIATTR_SW_WAR
	.align		4
.L_77:
        /*0088*/ 	.byte	0x04, 0x36
        /*008a*/ 	.short	(.L_79 - .L_78)
.L_78:
        /*008c*/ 	.word	0x00000008
.L_79:


//--------------------- .nv.callgraph             --------------------------
	.section	.nv.callgraph,"",@"SHT_CUDA_CALLGRAPH"
	.align	4
	.sectionentsize	8
	.align		4
        /*0000*/ 	.word	0x00000000
	.align		4
        /*0004*/ 	.word	0xffffffff
	.align		4
        /*0008*/ 	.word	0x00000000
	.align		4
        /*000c*/ 	.word	0xfffffffe
	.align		4
        /*0010*/ 	.word	0x00000000
	.align		4
        /*0014*/ 	.word	0xfffffffd
	.align		4
        /*0018*/ 	.word	0x00000000
	.align		4
        /*001c*/ 	.word	0xfffffffc


//--------------------- .text._ZN12cuda_kernels23calculate_n_generationsEPjS0_iiii --------------------------
	.section	.text._ZN12cuda_kernels23calculate_n_generationsEPjS0_iiii,"ax",@progbits
	.align	128
        .global         _ZN12cuda_kernels23calculate_n_generationsEPjS0_iiii
        .type           _ZN12cuda_kernels23calculate_n_generationsEPjS0_iiii,@function
        .size           _ZN12cuda_kernels23calculate_n_generationsEPjS0_iiii,(.L_x_5 - _ZN12cuda_kernels23calculate_n_generationsEPjS0_iiii)
        .other          _ZN12cuda_kernels23calculate_n_generationsEPjS0_iiii,@"STO_CUDA_ENTRY STV_DEFAULT"
_ZN12cuda_kernels23calculate_n_generationsEPjS0_iiii:
.text._ZN12cuda_kernels23calculate_n_generationsEPjS0_iiii:
[----:B------:R-:W-:Y:S01]  /*0000*/  LDC R1, c[0x0][0x37c] ;  /* 0x0000df00ff017b82 */ /* 0x000fe20000000800 */
[----:B------:R-:W0:Y:S01]  /*0010*/  S2R R13, SR_TID.Y ;  /* 0x00000000000d7919 */ /* 0x000e220000002200 */
[----:B------:R-:W1:Y:S06]  /*0020*/  LDCU UR12, c[0x0][0x360] ;  /* 0x00006c00ff0c77ac */ /* 0x000e6c0008000800 */
[----:B------:R-:W2:Y:S01]  /*0030*/  LDC.64 R2, c[0x0][0x390] ;  /* 0x0000e400ff027b82 */ /* 0x000ea20000000a00 */
[----:B------:R-:W0:Y:S01]  /*0040*/  S2R R6, SR_CTAID.Y ;  /* 0x0000000000067919 */ /* 0x000e220000002600 */
[----:B------:R-:W3:Y:S01]  /*0050*/  LDCU UR13, c[0x0][0x364] ;  /* 0x00006c80ff0d77ac */ /* 0x000ee20008000800 */
[----:B------:R-:W4:Y:S01]  /*0060*/  S2R R17, SR_TID.X ;  /* 0x0000000000117919 */ /* 0x000f220000002100 */
[----:B------:R-:W5:Y:S04]  /*0070*/  LDCU UR14, c[0x0][0x368] ;  /* 0x00006d00ff0e77ac */ /* 0x000f680008000800 */
[----:B------:R-:W4:Y:S01]  /*0080*/  LDC R15, c[0x0][0x398] ;  /* 0x0000e600ff0f7b82 */ /* 0x000f220000000800 */
[----:B------:R-:W4:Y:S01]  /*0090*/  S2R R0, SR_CTAID.X ;  /* 0x0000000000007919 */ /* 0x000f220000002500 */
[----:B------:R-:W4:Y:S01]  /*00a0*/  S2R R18, SR_TID.Z ;  /* 0x0000000000127919 */ /* 0x000f220000002300 */
[----:B-1----:R-:W-:Y:S01]  /*00b0*/  UIADD3 UR6, UPT, UPT, UR12, -0x2, URZ ;  /* 0xfffffffe0c067890 */ /* 0x002fe2000fffe0ff */
[----:B------:R-:W1:Y:S01]  /*00c0*/  S2R R7, SR_CTAID.Z ;  /* 0x0000000000077919 */ /* 0x000e620000002700 */
[----:B---3--:R-:W-:Y:S01]  /*00d0*/  UIADD3 UR7, UPT, UPT, UR13, -0x2, URZ ;  /* 0xfffffffe0d077890 */ /* 0x008fe2000fffe0ff */
[----:B--2---:R-:W-:Y:S01]  /*00e0*/  VIADD R5, R3, 0x1 ;  /* 0x0000000103057836 */ /* 0x004fe20000000000 */
[----:B-----5:R-:W-:-:S04]  /*00f0*/  UIADD3 UR4, UPT, UPT, UR14, -0x2, URZ ;  /* 0xfffffffe0e047890 */ /* 0x020fc8000fffe0ff */
[----:B0-----:R-:W-:-:S05]  /*0100*/  IMAD R6, R6, UR7, R13 ;  /* 0x0000000706067c24 */ /* 0x001fca000f8e020d */
[----:B------:R-:W-:Y:S01]  /*0110*/  ISETP.GT.AND P0, PT, R6, R5, PT ;  /* 0x000000050600720c */ /* 0x000fe20003f04270 */
[----:B----4-:R-:W-:Y:S02]  /*0120*/  VIADD R5, R15, 0x1 ;  /* 0x000000010f057836 */ /* 0x010fe40000000000 */
[----:B------:R-:W-:-:S04]  /*0130*/  IMAD R25, R0, UR6, R17 ;  /* 0x0000000600197c24 */ /* 0x000fc8000f8e0211 */
[----:B------:R-:W-:Y:S02]  /*0140*/  VIADD R23, R25, 0xffffffff ;  /* 0xffffffff19177836 */ /* 0x000fe40000000000 */
[----:B-1----:R-:W-:-:S03]  /*0150*/  IMAD R16, R7, UR4, R18 ;  /* 0x0000000407107c24 */ /* 0x002fc6000f8e0212 */
[----:B------:R-:W-:-:S04]  /*0160*/  ISETP.GT.OR P0, PT, R23, R2, P0 ;  /* 0x000000021700720c */ /* 0x000fc80000704670 */
[----:B------:R-:W-:-:S13]  /*0170*/  ISETP.GT.OR P0, PT, R16, R5, P0 ;  /* 0x000000051000720c */ /* 0x000fda0000704670 */
[----:B------:R-:W-:Y:S05]  /*0180*/  @P0 EXIT ;  /* 0x000000000000094d */ /* 0x000fea0003800000 */
[----:B------:R-:W-:Y:S01]  /*0190*/  IABS R12, R2 ;  /* 0x00000002000c7213 */ /* 0x000fe20000000000 */
[----:B------:R-:W-:Y:S01]  /*01a0*/  UIADD3 UR9, UPT, UPT, UR13, -0x1, URZ ;  /* 0xffffffff0d097890 */ /* 0x000fe2000fffe0ff */
[----:B------:R-:W-:Y:S01]  /*01b0*/  IABS R7, R3 ;  /* 0x0000000300077213 */ /* 0x000fe20000000000 */
[----:B------:R-:W-:Y:S01]  /*01c0*/  UIADD3 UR8, UPT, UPT, UR12, -0x1, URZ ;  /* 0xffffffff0c087890 */ /* 0x000fe2000fffe0ff */
[----:B------:R-:W0:Y:S01]  /*01d0*/  I2F.RP R14, R12 ;  /* 0x0000000c000e7306 */ /* 0x000e220000209400 */
[----:B------:R-:W-:Y:S01]  /*01e0*/  IABS R0, R15 ;  /* 0x0000000f00007213 */ /* 0x000fe20000000000 */
[----:B------:R-:W1:Y:S01]  /*01f0*/  LDCU.64 UR10, c[0x0][0x358] ;  /* 0x00006b00ff0a77ac */ /* 0x000e620008000a00 */
[C---:B------:R-:W-:Y:S02]  /*0200*/  ISETP.NE.AND P0, PT, R13.reuse, RZ, PT ;  /* 0x000000ff0d00720c */ /* 0x040fe40003f05270 */
[----:B------:R-:W-:Y:S02]  /*0210*/  ISETP.GE.U32.AND P1, PT, R13, UR9, PT ;  /* 0x000000090d007c0c */ /* 0x000fe4000bf26070 */
[----:B------:R-:W-:Y:S01]  /*0220*/  ISETP.EQ.OR P0, PT, R17, RZ, !P0 ;  /* 0x000000ff1100720c */ /* 0x000fe20004702670 */
[----:B------:R-:W2:Y:S01]  /*0230*/  I2F.RP R19, R7 ;  /* 0x0000000700137306 */ /* 0x000ea20000209400 */
[----:B------:R-:W-:-:S02]  /*0240*/  ISETP.EQ.OR P1, PT, R18, RZ, P1 ;  /* 0x000000ff1200720c */ /* 0x000fc40000f22670 */
[----:B------:R-:W-:-:S04]  /*0250*/  ISETP.GE.U32.OR P0, PT, R17, UR8, P0 ;  /* 0x0000000811007c0c */ /* 0x000fc80008706470 */
[----:B------:R-:W-:Y:S01]  /*0260*/  PLOP3.LUT P0, PT, P0, P1, PT, 0xf8, 0x8f ;  /* 0x00000000008f781c */ /* 0x000fe20000703f70 */
[----:B------:R-:W3:Y:S08]  /*0270*/  I2F.RP R20, R0 ;  /* 0x0000000000147306 */ /* 0x000ef00000209400 */
[----:B0-----:R-:W0:Y:S04]  /*0280*/  MUFU.RCP R14, R14 ;  /* 0x0000000e000e7308 */ /* 0x001e280000001000 */
[----:B------:R-:W-:-:S04]  /*0290*/  VOTEU.ALL UP0, P0 ;  /* 0x0000000000ff7886 */ /* 0x000fc80000000000 */
[----:B--2---:R-:W2:Y:S01]  /*02a0*/  MUFU.RCP R19, R19 ;  /* 0x0000001300137308 */ /* 0x004ea20000001000 */
[----:B------:R-:W-:-:S06]  /*02b0*/  @!UP0 UIADD3 UR4, UPT, UPT, UR14, -0x1, URZ ;  /* 0xffffffff0e048890 */ /* 0x000fcc000fffe0ff */
[----:B------:R-:W-:Y:S01]  /*02c0*/  ISETP.LT.U32.AND P0, PT, R18, UR4, !P0 ;  /* 0x0000000412007c0c */ /* 0x000fe2000c701070 */
[----:B---3--:R-:W3:Y:S01]  /*02d0*/  MUFU.RCP R20, R20 ;  /* 0x0000001400147308 */ /* 0x008ee20000001000 */
[----:B0-----:R-:W-:Y:S02]  /*02e0*/  VIADD R8, R14, 0xffffffe ;  /* 0x0ffffffe0e087836 */ /* 0x001fe40000000000 */
[----:B------:R-:W-:-:S05]  /*02f0*/  ISETP.EQ.OR P0, PT, R23, R2, !P0 ;  /* 0x000000021700720c */ /* 0x000fca0004702670 */
[----:B------:R0:W4:Y:S01]  /*0300*/  F2I.FTZ.U32.TRUNC.NTZ R9, R8 ;  /* 0x0000000800097305 */ /* 0x000122000021f000 */
[----:B--2---:R-:W-:-:S07]  /*0310*/  IADD3 R10, PT, PT, R19, 0xffffffe, RZ ;  /* 0x0ffffffe130a7810 */ /* 0x004fce0007ffe0ff */
[----:B------:R2:W5:Y:S01]  /*0320*/  F2I.FTZ.U32.TRUNC.NTZ R11, R10 ;  /* 0x0000000a000b7305 */ /* 0x000562000021f000 */
[----:B---3--:R-:W-:Y:S02]  /*0330*/  VIADD R4, R20, 0xffffffe ;  /* 0x0ffffffe14047836 */ /* 0x008fe40000000000 */
[----:B0-----:R-:W-:Y:S02]  /*0340*/  HFMA2 R8, -RZ, RZ, 0, 0 ;  /* 0x00000000ff087431 */ /* 0x001fe400000001ff */
[----:B------:R-:W-:Y:S02]  /*0350*/  VIADD R20, R6, 0xffffffff ;  /* 0xffffffff06147836 */ /* 0x000fe40000000000 */
[----:B----4-:R-:W-:Y:S01]  /*0360*/  IMAD.MOV R21, RZ, RZ, -R9 ;  /* 0x000000ffff157224 */ /* 0x010fe200078e0a09 */
[----:B------:R-:W0:Y:S01]  /*0370*/  F2I.FTZ.U32.TRUNC.NTZ R5, R4 ;  /* 0x0000000400057305 */ /* 0x000e22000021f000 */
[----:B--2---:R-:W-:Y:S01]  /*0380*/  IMAD.MOV.U32 R10, RZ, RZ, RZ ;  /* 0x000000ffff0a7224 */ /* 0x004fe200078e00ff */
[----:B------:R-:W-:Y:S01]  /*0390*/  ISETP.EQ.OR P0, PT, R20, R3, P0 ;  /* 0x000000031400720c */ /* 0x000fe20000702670 */
[----:B------:R-:W-:-:S02]  /*03a0*/  IMAD R19, R21, R12, RZ ;  /* 0x0000000c15137224 */ /* 0x000fc400078e02ff */
[----:B-----5:R-:W-:Y:S02]  /*03b0*/  IMAD.MOV R14, RZ, RZ, -R11 ;  /* 0x000000ffff0e7224 */ /* 0x020fe400078e0a0b */
[----:B------:R-:W-:-:S04]  /*03c0*/  IMAD.HI.U32 R9, R9, R19, R8 ;  /* 0x0000001309097227 */ /* 0x000fc800078e0008 */
[----:B------:R-:W-:Y:S02]  /*03d0*/  IMAD R21, R14, R7, RZ ;  /* 0x000000070e157224 */ /* 0x000fe400078e02ff */
[----:B0-----:R-:W-:Y:S02]  /*03e0*/  IMAD.MOV R27, RZ, RZ, -R5 ;  /* 0x000000ffff1b7224 */ /* 0x001fe400078e0a05 */
[----:B------:R-:W-:Y:S02]  /*03f0*/  VIADD R8, R16, 0xffffffff ;  /* 0xffffffff10087836 */ /* 0x000fe40000000000 */
[----:B------:R-:W-:Y:S02]  /*0400*/  IMAD.IADD R19, R23, 0x1, R2 ;  /* 0x0000000117137824 */ /* 0x000fe400078e0202 */
[----:B------:R-:W-:Y:S01]  /*0410*/  IMAD.HI.U32 R11, R11, R21, R10 ;  /* 0x000000150b0b7227 */ /* 0x000fe200078e000a */
[----:B------:R-:W-:Y:S02]  /*0420*/  IADD3 R21, PT, PT, R20, R3, RZ ;  /* 0x0000000314157210 */ /* 0x000fe40007ffe0ff */
[----:B------:R-:W-:Y:S01]  /*0430*/  IABS R10, R19 ;  /* 0x00000013000a7213 */ /* 0x000fe20000000000 */
[----:B------:R-:W-:Y:S01]  /*0440*/  IMAD R27, R27, R0, RZ ;  /* 0x000000001b1b7224 */ /* 0x000fe200078e02ff */
[----:B------:R-:W-:Y:S01]  /*0450*/  ISETP.GE.AND P1, PT, R19, RZ, PT ;  /* 0x000000ff1300720c */ /* 0x000fe20003f26270 */
[----:B------:R-:W-:Y:S01]  /*0460*/  IMAD.MOV.U32 R4, RZ, RZ, RZ ;  /* 0x000000ffff047224 */ /* 0x000fe200078e00ff */
[C---:B------:R-:W-:Y:S01]  /*0470*/  ISETP.EQ.OR P0, PT, R8.reuse, R15, P0 ;  /* 0x0000000f0800720c */ /* 0x040fe20000702670 */
[----:B------:R-:W-:-:S02]  /*0480*/  IMAD.IADD R22, R8, 0x1, R15 ;  /* 0x0000000108167824 */ /* 0x000fc400078e020f */
[----:B------:R-:W-:Y:S01]  /*0490*/  IMAD.HI.U32 R14, R5, R27, R4 ;  /* 0x0000001b050e7227 */ /* 0x000fe200078e0004 */
[----:B------:R-:W-:Y:S02]  /*04a0*/  IABS R4, R21 ;  /* 0x0000001500047213 */ /* 0x000fe40000000000 */
[----:B------:R-:W-:Y:S01]  /*04b0*/  IABS R5, R22 ;  /* 0x0000001600057213 */ /* 0x000fe20000000000 */
[----:B------:R-:W-:Y:S01]  /*04c0*/  IMAD.HI.U32 R9, R9, R10, RZ ;  /* 0x0000000a09097227 */ /* 0x000fe200078e00ff */
[----:B------:R-:W-:-:S03]  /*04d0*/  ISETP.GE.AND P5, PT, R22, RZ, PT ;  /* 0x000000ff1600720c */ /* 0x000fc60003fa6270 */
[----:B------:R-:W-:-:S04]  /*04e0*/  IMAD.HI.U32 R11, R11, R4, RZ ;  /* 0x000000040b0b7227 */ /* 0x000fc800078e00ff */
[----:B------:R-:W-:-:S04]  /*04f0*/  IMAD.HI.U32 R14, R14, R5, RZ ;  /* 0x000000050e0e7227 */ /* 0x000fc800078e00ff */
[----:B------:R-:W-:Y:S01]  /*0500*/  IMAD.MOV R9, RZ, RZ, -R9 ;  /* 0x000000ffff097224 */ /* 0x000fe200078e0a09 */
[----:B------:R-:W-:Y:S01]  /*0510*/  IADD3 R14, PT, PT, -R14, RZ, RZ ;  /* 0x000000ff0e0e7210 */ /* 0x000fe20007ffe1ff */
[----:B------:R-:W-:Y:S02]  /*0520*/  IMAD.MOV R11, RZ, RZ, -R11 ;  /* 0x000000ffff0b7224 */ /* 0x000fe400078e0a0b */
[----:B------:R-:W-:Y:S02]  /*0530*/  IMAD R9, R12, R9, R10 ;  /* 0x000000090c097224 */ /* 0x000fe400078e020a */
[C---:B------:R-:W-:Y:S02]  /*0540*/  IMAD R10, R7.reuse, R11, R4 ;  /* 0x0000000b070a7224 */ /* 0x040fe400078e0204 */
[----:B------:R-:W-:Y:S01]  /*0550*/  IMAD R11, R0, R14, R5 ;  /* 0x0000000e000b7224 */ /* 0x000fe200078e0205 */
[----:B------:R-:W-:Y:S01]  /*0560*/  ISETP.GT.U32.AND P2, PT, R12, R9, PT ;  /* 0x000000090c00720c */ /* 0x000fe20003f44070 */
[----:B------:R-:W0:Y:S01]  /*0570*/  LDC.64 R4, c[0x0][0x380] ;  /* 0x0000e000ff047b82 */ /* 0x000e220000000a00 */
[----:B------:R-:W-:-:S02]  /*0580*/  ISETP.GT.U32.AND P4, PT, R7, R10, PT ;  /* 0x0000000a0700720c */ /* 0x000fc40003f84070 */
[----:B------:R-:W-:-:S09]  /*0590*/  ISETP.GT.U32.AND P3, PT, R0, R11, PT ;  /* 0x0000000b0000720c */ /* 0x000fd20003f64070 */
[----:B------:R-:W-:Y:S02]  /*05a0*/  @!P2 IMAD.IADD R9, R9, 0x1, -R12 ;  /* 0x000000010909a824 */ /* 0x000fe400078e0a0c */
[----:B------:R-:W-:Y:S01]  /*05b0*/  @!P4 IMAD.IADD R10, R10, 0x1, -R7 ;  /* 0x000000010a0ac824 */ /* 0x000fe200078e0a07 */
[----:B------:R-:W-:Y:S01]  /*05c0*/  ISETP.GE.AND P4, PT, R21, RZ, PT ;  /* 0x000000ff1500720c */ /* 0x000fe20003f86270 */
[----:B------:R-:W-:Y:S01]  /*05d0*/  @!P3 IMAD.IADD R11, R11, 0x1, -R0 ;  /* 0x000000010b0bb824 */ /* 0x000fe200078e0a00 */
[----:B------:R-:W-:Y:S01]  /*05e0*/  ISETP.GT.U32.AND P2, PT, R12, R9, PT ;  /* 0x000000090c00720c */ /* 0x000fe20003f44070 */
[----:B------:R-:W2:Y:S01]  /*05f0*/  LDC R21, c[0x0][0x39c] ;  /* 0x0000e700ff157b82 */ /* 0x000ea20000000800 */
[----:B------:R-:W-:Y:S02]  /*0600*/  ISETP.GT.U32.AND P3, PT, R7, R10, PT ;  /* 0x0000000a0700720c */ /* 0x000fe40003f64070 */
[----:B------:R-:W-:-:S09]  /*0610*/  ISETP.GT.U32.AND P6, PT, R0, R11, PT ;  /* 0x0000000b0000720c */ /* 0x000fd20003fc4070 */
[----:B------:R-:W-:Y:S01]  /*0620*/  @!P2 IMAD.IADD R9, R9, 0x1, -R12 ;  /* 0x000000010909a824 */ /* 0x000fe200078e0a0c */
[----:B------:R-:W-:Y:S02]  /*0630*/  ISETP.NE.AND P2, PT, R15, RZ, PT ;  /* 0x000000ff0f00720c */ /* 0x000fe40003f45270 */
[----:B------:R-:W-:Y:S01]  /*0640*/  @!P3 IADD3 R10, PT, PT, R10, -R7, RZ ;  /* 0x800000070a0ab210 */ /* 0x000fe20007ffe0ff */
[----:B------:R-:W-:Y:S01]  /*0650*/  @!P6 IMAD.IADD R11, R11, 0x1, -R0 ;  /* 0x000000010b0be824 */ /* 0x000fe200078e0a00 */
[----:B------:R-:W-:Y:S01]  /*0660*/  ISETP.NE.AND P3, PT, R3, RZ, PT ;  /* 0x000000ff0300720c */ /* 0x000fe20003f65270 */
[----:B------:R-:W-:Y:S01]  /*0670*/  @!P1 IMAD.MOV R9, RZ, RZ, -R9 ;  /* 0x000000ffff099224 */ /* 0x000fe200078e0a09 */
[----:B------:R-:W-:Y:S01]  /*0680*/  ISETP.NE.AND P6, PT, R2, RZ, PT ;  /* 0x000000ff0200720c */ /* 0x000fe20003fc5270 */
[----:B------:R-:W-:Y:S02]  /*0690*/  @!P4 IMAD.MOV R10, RZ, RZ, -R10 ;  /* 0x000000ffff0ac224 */ /* 0x000fe400078e0a0a */
[----:B------:R-:W-:-:S04]  /*06a0*/  @!P5 IMAD.MOV R11, RZ, RZ, -R11 ;  /* 0x000000ffff0bd224 */ /* 0x000fc800078e0a0b */
[----:B------:R-:W-:-:S04]  /*06b0*/  @!P2 LOP3.LUT R11, RZ, R15, RZ, 0x33, !PT ;  /* 0x0000000fff0ba212 */ /* 0x000fc800078e33ff */
[----:B------:R-:W-:Y:S02]  /*06c0*/  @!P3 LOP3.LUT R10, RZ, R3, RZ, 0x33, !PT ;  /* 0x00000003ff0ab212 */ /* 0x000fe400078e33ff */
[----:B------:R-:W-:-:S03]  /*06d0*/  @!P6 LOP3.LUT R9, RZ, R2, RZ, 0x33, !PT ;  /* 0x00000002ff09e212 */ /* 0x000fc600078e33ff */
[----:B------:R-:W-:-:S04]  /*06e0*/  IMAD R19, R11, R3, R10 ;  /* 0x000000030b137224 */ /* 0x000fc800078e020a */
[----:B------:R-:W-:-:S04]  /*06f0*/  IMAD R19, R19, R2, R9 ;  /* 0x0000000213137224 */ /* 0x000fc800078e0209 */
[----:B0-----:R-:W-:-:S05]  /*0700*/  IMAD.WIDE R4, R19, 0x4, R4 ;  /* 0x0000000413047825 */ /* 0x001fca00078e0204 */
[----:B-1----:R-:W3:Y:S01]  /*0710*/  @!P0 LDG.E R7, desc[UR10][R4.64] ;  /* 0x0000000a04078981 */ /* 0x002ee2000c1e1900 */
[----:B------:R-:W0:Y:S01]  /*0720*/  S2UR UR5, SR_CgaCtaId ;  /* 0x00000000000579c3 */ /* 0x000e220000008800 */
[----:B------:R-:W-:Y:S01]  /*0730*/  IMAD R0, R18, UR13, R13 ;  /* 0x0000000d12007c24 */ /* 0x000fe2000f8e020d */
[----:B------:R-:W-:Y:S01]  /*0740*/  UMOV UR4, 0x400 ;  /* 0x0000040000047882 */ /* 0x000fe20000000000 */
[----:B--2---:R-:W-:Y:S02]  /*0750*/  ISETP.GE.AND P1, PT, R21, 0x1, PT ;  /* 0x000000011500780c */ /* 0x004fe40003f26270 */
[----:B------:R-:W-:Y:S01]  /*0760*/  IMAD R0, R0, UR12, R17 ;  /* 0x0000000c00007c24 */ /* 0x000fe2000f8e0211 */
[----:B0-----:R-:W-:-:S06]  /*0770*/  ULEA UR4, UR5, UR4, 0x18 ;  /* 0x0000000405047291 */ /* 0x001fcc000f8ec0ff */
[----:B------:R-:W-:-:S05]  /*0780*/  LEA R0, R0, UR4, 0x2 ;  /* 0x0000000400007c11 */ /* 0x000fca000f8e10ff */
[----:B---3--:R0:W-:Y:S01]  /*0790*/  @!P0 STS [R0], R7 ;  /* 0x0000000700008388 */ /* 0x0081e20000000800 */
[----:B------:R-:W-:Y:S05]  /*07a0*/  @!P1 EXIT ;  /* 0x000000000000994d */ /* 0x000fea0003800000 */
[----:B------:R-:W1:Y:S01]  /*07b0*/  I2F.U32.RP R12, UR14 ;  /* 0x0000000e000c7d06 */ /* 0x000e620008209000 */
[C---:B------:R-:W-:Y:S01]  /*07c0*/  ISETP.NE.AND P0, PT, R17.reuse, UR6, PT ;  /* 0x0000000611007c0c */ /* 0x040fe2000bf05270 */
[----:B------:R-:W-:Y:S01]  /*07d0*/  UIADD3 UR4, UPT, UPT, UR14, -0x1, URZ ;  /* 0xffffffff0e047890 */ /* 0x000fe2000fffe0ff */
[----:B------:R-:W-:Y:S01]  /*07e0*/  ISETP.NE.AND P5, PT, R6, R3, PT ;  /* 0x000000030600720c */ /* 0x000fe20003fa5270 */
[----:B------:R-:W-:Y:S01]  /*07f0*/  IMAD.MOV.U32 R6, RZ, RZ, RZ ;  /* 0x000000ffff067224 */ /* 0x000fe200078e00ff */
[----:B------:R-:W-:Y:S01]  /*0800*/  ISETP.EQ.OR P0, PT, R17, 0x1, !P0 ;  /* 0x000000011100780c */ /* 0x000fe20004702670 */
[----:B------:R-:W-:Y:S01]  /*0810*/  IMAD.MOV R21, RZ, RZ, -R21 ;  /* 0x000000ffff157224 */ /* 0x000fe200078e0a15 */
[----:B------:R-:W-:Y:S01]  /*0820*/  ISETP.NE.AND P1, PT, R13, UR9, PT ;  /* 0x000000090d007c0c */ /* 0x000fe2000bf25270 */
[----:B------:R-:W2:Y:S01]  /*0830*/  I2F.U32.RP R14, UR13 ;  /* 0x0000000d000e7d06 */ /* 0x000ea20008209000 */
[----:B------:R-:W-:Y:S02]  /*0840*/  ISETP.EQ.OR P3, PT, R25, R2, P0 ;  /* 0x000000021900720c */ /* 0x000fe40000762670 */
[----:B------:R-:W-:-:S02]  /*0850*/  ISETP.NE.AND P0, PT, R17, UR8, PT ;  /* 0x0000000811007c0c */ /* 0x000fc4000bf05270 */
[----:B------:R-:W-:Y:S02]  /*0860*/  ISETP.EQ.OR P5, PT, R13, UR7, !P5 ;  /* 0x000000070d007c0c */ /* 0x000fe4000efa2670 */
[----:B------:R-:W-:Y:S01]  /*0870*/  ISETP.EQ.OR P0, PT, R17, RZ, !P0 ;  /* 0x000000ff1100720c */ /* 0x000fe20004702670 */
[----:B-1----:R-:W1:Y:S01]  /*0880*/  MUFU.RCP R12, R12 ;  /* 0x0000000c000c7308 */ /* 0x002e620000001000 */
[C---:B------:R-:W-:Y:S02]  /*0890*/  ISETP.EQ.OR P1, PT, R18.reuse, RZ, !P1 ;  /* 0x000000ff1200720c */ /* 0x040fe40004f22670 */
[C---:B------:R-:W-:Y:S02]  /*08a0*/  ISETP.EQ.OR P2, PT, R13.reuse, RZ, P0 ;  /* 0x000000ff0d00720c */ /* 0x040fe40000742670 */
[----:B------:R-:W-:Y:S02]  /*08b0*/  ISETP.EQ.OR P0, PT, R13, 0x1, P3 ;  /* 0x000000010d00780c */ /* 0x000fe40001f02670 */
[----:B------:R-:W-:Y:S01]  /*08c0*/  PLOP3.LUT P1, PT, P2, P1, PT, 0xf8, 0x8f ;  /* 0x00000000008f781c */ /* 0x000fe20001723f70 */
[----:B------:R-:W3:Y:S01]  /*08d0*/  I2F.U32.RP R22, UR12 ;  /* 0x0000000c00167d06 */ /* 0x000ee20008209000 */
[----:B------:R-:W-:-:S02]  /*08e0*/  ISETP.EQ.OR P5, PT, R18, 0x1, P5 ;  /* 0x000000011200780c */ /* 0x000fc40002fa2670 */
[----:B------:R-:W-:Y:S02]  /*08f0*/  ISETP.EQ.OR P1, PT, R18, UR4, P1 ;  /* 0x0000000412007c0c */ /* 0x000fe40008f22670 */
[----:B------:R-:W-:Y:S02]  /*0900*/  PLOP3.LUT P0, PT, P0, P5, PT, 0xf8, 0x8f ;  /* 0x00000000008f781c */ /* 0x000fe4000070bf70 */
[----:B------:R-:W-:Y:S01]  /*0910*/  ISETP.EQ.OR P1, PT, R23, R2, P1 ;  /* 0x000000021700720c */ /* 0x000fe20000f22670 */
[----:B--2---:R-:W0:Y:S01]  /*0920*/  MUFU.RCP R14, R14 ;  /* 0x0000000e000e7308 */ /* 0x004e220000001000 */
[----:B-1----:R-:W-:Y:S01]  /*0930*/  IADD3 R10, PT, PT, R12, 0xffffffe, RZ ;  /* 0x0ffffffe0c0a7810 */ /* 0x002fe20007ffe0ff */
[----:B------:R-:W-:Y:S01]  /*0940*/  VIADD R12, R18, UR4 ;  /* 0x00000004120c7c36 */ /* 0x000fe20008000000 */
[----:B------:R-:W-:Y:S01]  /*0950*/  ISETP.EQ.OR P1, PT, R20, R3, P1 ;  /* 0x000000031400720c */ /* 0x000fe20000f22670 */
[----:B------:R-:W-:Y:S01]  /*0960*/  UIADD3 UR4, UPT, UPT, UR14, -0x2, URZ ;  /* 0xfffffffe0e047890 */ /* 0x000fe2000fffe0ff */
[----:B------:R-:W1:Y:S03]  /*0970*/  LDC.64 R2, c[0x0][0x388] ;  /* 0x0000e200ff027b82 */ /* 0x000e660000000a00 */
[----:B---3--:R-:W2:Y:S02]  /*0980*/  MUFU.RCP R22, R22 ;  /* 0x0000001600167308 */ /* 0x008ea40000001000 */
[----:B------:R-:W-:-:S04]  /*0990*/  ISETP.EQ.OR P0, PT, R18, UR4, P0 ;  /* 0x0000000412007c0c */ /* 0x000fc80008702670 */
[-C--:B------:R-:W-:Y:S02]  /*09a0*/  ISETP.EQ.OR P0, PT, R16, R15.reuse, P0 ;  /* 0x0000000f1000720c */ /* 0x080fe40000702670 */
[----:B------:R3:W4:Y:S01]  /*09b0*/  F2I.FTZ.U32.TRUNC.NTZ R11, R10 ;  /* 0x0000000a000b7305 */ /* 0x000722000021f000 */
[----:B0-----:R-:W-:Y:S02]  /*09c0*/  VIADD R7, R14, 0xffffffe ;  /* 0x0ffffffe0e077836 */ /* 0x001fe40000000000 */
[----:B------:R-:W-:Y:S02]  /*09d0*/  VIADD R14, R18, UR14 ;  /* 0x0000000e120e7c36 */ /* 0x000fe40008000000 */
[----:B------:R-:W-:Y:S01]  /*09e0*/  VIADD R18, R16, 0xffffffff ;  /* 0xffffffff10127836 */ /* 0x000fe20000000000 */
[----:B------:R-:W-:Y:S02]  /*09f0*/  LOP3.LUT R16, RZ, UR13, RZ, 0x33, !PT ;  /* 0x0000000dff107c12 */ /* 0x000fe4000f8e33ff */
[----:B------:R-:W0:Y:S01]  /*0a00*/  F2I.FTZ.U32.TRUNC.NTZ R7, R7 ;  /* 0x0000000700077305 */ /* 0x000e22000021f000 */
[----:B--2---:R-:W-:Y:S01]  /*0a10*/  VIADD R8, R22, 0xffffffe ;  /* 0x0ffffffe16087836 */ /* 0x004fe20000000000 */
[----:B------:R-:W-:Y:S01]  /*0a20*/  ISETP.EQ.OR P1, PT, R18, R15, P1 ;  /* 0x0000000f1200720c */ /* 0x000fe20000f22670 */
[----:B---3--:R-:W-:Y:S01]  /*0a30*/  IMAD.MOV.U32 R10, RZ, RZ, RZ ;  /* 0x000000ffff0a7224 */ /* 0x008fe200078e00ff */
[----:B------:R-:W-:Y:S01]  /*0a40*/  LOP3.LUT R18, RZ, UR12, RZ, 0x33, !PT ;  /* 0x0000000cff127c12 */ /* 0x000fe2000f8e33ff */
[----:B-1----:R-:W-:-:S03]  /*0a50*/  IMAD.WIDE R2, R19, 0x4, R2 ;  /* 0x0000000413027825 */ /* 0x002fc600078e0202 */
[----:B------:R-:W1:Y:S01]  /*0a60*/  F2I.FTZ.U32.TRUNC.NTZ R9, R8 ;  /* 0x0000000800097305 */ /* 0x000e62000021f000 */
[----:B----4-:R-:W-:-:S04]  /*0a70*/  IMAD.MOV R27, RZ, RZ, -R11 ;  /* 0x000000ffff1b7224 */ /* 0x010fc800078e0a0b */
[----:B------:R-:W-:-:S04]  /*0a80*/  IMAD R27, R27, UR14, RZ ;  /* 0x0000000e1b1b7c24 */ /* 0x000fc8000f8e02ff */
[----:B------:R-:W-:Y:S01]  /*0a90*/  IMAD.HI.U32 R11, R11, R27, R10 ;  /* 0x0000001b0b0b7227 */ /* 0x000fe200078e000a */
[----:B0-----:R-:W-:-:S05]  /*0aa0*/  IADD3 R10, PT, PT, RZ, -R7, RZ ;  /* 0x80000007ff0a7210 */ /* 0x001fca0007ffe0ff */
[----:B------:R-:W-:Y:S02]  /*0ab0*/  IMAD R25, R10, UR13, RZ ;  /* 0x0000000d0a197c24 */ /* 0x000fe4000f8e02ff */
[----:B-1----:R-:W-:Y:S02]  /*0ac0*/  IMAD.MOV R22, RZ, RZ, -R9 ;  /* 0x000000ffff167224 */ /* 0x002fe400078e0a09 */
[----:B------:R-:W-:-:S04]  /*0ad0*/  IMAD.HI.U32 R8, R11, R14, RZ ;  /* 0x0000000e0b087227 */ /* 0x000fc800078e00ff */
[----:B------:R-:W-:Y:S01]  /*0ae0*/  IMAD.HI.U32 R10, R7, R25, R6 ;  /* 0x00000019070a7227 */ /* 0x000fe200078e0006 */
[----:B------:R-:W-:-:S03]  /*0af0*/  IADD3 R7, PT, PT, -R8, RZ, RZ ;  /* 0x000000ff08077210 */ /* 0x000fc60007ffe1ff */
[----:B------:R-:W-:Y:S02]  /*0b00*/  IMAD R25, R22, UR12, RZ ;  /* 0x0000000c16197c24 */ /* 0x000fe4000f8e02ff */
[----:B------:R-:W-:Y:S02]  /*0b10*/  VIADD R22, R12, 0x2 ;  /* 0x000000020c167836 */ /* 0x000fe40000000000 */
[----:B------:R-:W-:Y:S02]  /*0b20*/  IMAD.MOV.U32 R8, RZ, RZ, RZ ;  /* 0x000000ffff087224 */ /* 0x000fe400078e00ff */
[----:B------:R-:W-:-:S04]  /*0b30*/  IMAD.HI.U32 R11, R11, R22, RZ ;  /* 0x000000160b0b7227 */ /* 0x000fc800078e00ff */
[----:B------:R-:W-:-:S04]  /*0b40*/  IMAD.HI.U32 R8, R9, R25, R8 ;  /* 0x0000001909087227 */ /* 0x000fc800078e0008 */
[C---:B------:R-:W-:Y:S01]  /*0b50*/  VIADD R9, R13.reuse, UR13 ;  /* 0x0000000d0d097c36 */ /* 0x040fe20008000000 */
[----:B------:R-:W-:Y:S01]  /*0b60*/  IADD3 R13, PT, PT, R13, UR9, RZ ;  /* 0x000000090d0d7c10 */ /* 0x000fe2000fffe0ff */
[----:B------:R-:W-:Y:S02]  /*0b70*/  IMAD.MOV R11, RZ, RZ, -R11 ;  /* 0x000000ffff0b7224 */ /* 0x000fe400078e0a0b */
[----:B------:R-:W-:-:S04]  /*0b80*/  IMAD.HI.U32 R24, R10, R9, RZ ;  /* 0x000000090a187227 */ /* 0x000fc800078e00ff */
[----:B------:R-:W-:Y:S02]  /*0b90*/  IMAD R6, R7, UR14, R14 ;  /* 0x0000000e07067c24 */ /* 0x000fe4000f8e020e */
[----:B------:R-:W-:Y:S02]  /*0ba0*/  IMAD R7, R11, UR14, R22 ;  /* 0x0000000e0b077c24 */ /* 0x000fe4000f8e0216 */
[----:B------:R-:W-:Y:S01]  /*0bb0*/  VIADD R14, R17, UR8 ;  /* 0x00000008110e7c36 */ /* 0x000fe20008000000 */
[----:B------:R-:W-:Y:S01]  /*0bc0*/  ISETP.GE.U32.AND P2, PT, R6, UR14, PT ;  /* 0x0000000e06007c0c */ /* 0x000fe2000bf46070 */
[----:B------:R-:W-:Y:S01]  /*0bd0*/  VIADD R11, R13, 0x2 ;  /* 0x000000020d0b7836 */ /* 0x000fe20000000000 */
[----:B------:R-:W-:Y:S01]  /*0be0*/  ISETP.GE.U32.AND P4, PT, R7, UR14, PT ;  /* 0x0000000e07007c0c */ /* 0x000fe2000bf86070 */
[----:B------:R-:W-:Y:S02]  /*0bf0*/  IMAD.MOV R24, RZ, RZ, -R24 ;  /* 0x000000ffff187224 */ /* 0x000fe400078e0a18 */
[----:B------:R-:W-:Y:S01]  /*0c00*/  VIADD R25, R17, UR12 ;  /* 0x0000000c11197c36 */ /* 0x000fe20008000000 */
[----:B------:R-:W-:Y:S01]  /*0c10*/  IADD3 R17, PT, PT, R14, 0x2, RZ ;  /* 0x000000020e117810 */ /* 0x000fe20007ffe0ff */
[----:B------:R-:W-:-:S04]  /*0c20*/  IMAD.HI.U32 R10, R10, R11, RZ ;  /* 0x0000000b0a0a7227 */ /* 0x000fc800078e00ff */
[----:B------:R-:W-:Y:S02]  /*0c30*/  IMAD R9, R24, UR13, R9 ;  /* 0x0000000d18097c24 */ /* 0x000fe4000f8e0209 */
[C---:B------:R-:W-:Y:S02]  /*0c40*/  IMAD.HI.U32 R22, R8.reuse, R25, RZ ;  /* 0x0000001908167227 */ /* 0x040fe400078e00ff */
[----:B------:R-:W-:Y:S02]  /*0c50*/  @P4 IADD3 R7, PT, PT, R7, -UR14, RZ ;  /* 0x8000000e07074c10 */ /* 0x000fe4000fffe0ff */
[----:B------:R-:W-:Y:S01]  /*0c60*/  IMAD.MOV R24, RZ, RZ, -R10 ;  /* 0x000000ffff187224 */ /* 0x000fe200078e0a0a */
[----:B------:R-:W-:Y:S01]  /*0c70*/  ISETP.GE.U32.AND P3, PT, R9, UR13, PT ;  /* 0x0000000d09007c0c */ /* 0x000fe2000bf66070 */
[----:B------:R-:W-:-:S04]  /*0c80*/  IMAD.HI.U32 R10, R8, R17, RZ ;  /* 0x00000011080a7227 */ /* 0x000fc800078e00ff */
[----:B------:R-:W-:Y:S02]  /*0c90*/  IMAD.MOV R22, RZ, RZ, -R22 ;  /* 0x000000ffff167224 */ /* 0x000fe400078e0a16 */
[----:B------:R-:W-:Y:S02]  /*0ca0*/  IMAD.MOV R10, RZ, RZ, -R10 ;  /* 0x000000ffff0a7224 */ /* 0x000fe400078e0a0a */
[----:B------:R-:W-:Y:S02]  /*0cb0*/  IMAD R25, R22, UR12, R25 ;  /* 0x0000000c16197c24 */ /* 0x000fe4000f8e0219 */
[----:B------:R-:W-:Y:S01]  /*0cc0*/  IMAD R8, R24, UR13, R11 ;  /* 0x0000000d18087c24 */ /* 0x000fe2000f8e020b */
[----:B------:R-:W-:Y:S01]  /*0cd0*/  LOP3.LUT R11, RZ, UR14, RZ, 0x33, !PT ;  /* 0x0000000eff0b7c12 */ /* 0x000fe2000f8e33ff */
[----:B------:R-:W-:Y:S02]  /*0ce0*/  IMAD R10, R10, UR12, R17 ;  /* 0x0000000c0a0a7c24 */ /* 0x000fe4000f8e0211 */
[----:B------:R-:W-:Y:S01]  /*0cf0*/  @P2 VIADD R6, R6, -UR14 ;  /* 0x8000000e06062c36 */ /* 0x000fe20008000000 */
[----:B------:R-:W-:Y:S01]  /*0d00*/  ISETP.GE.U32.AND P2, PT, R25, UR12, PT ;  /* 0x0000000c19007c0c */ /* 0x000fe2000bf46070 */
[----:B------:R-:W-:Y:S01]  /*0d10*/  @P3 VIADD R9, R9, -UR13 ;  /* 0x8000000d09093c36 */ /* 0x000fe20008000000 */
[----:B------:R-:W-:-:S02]  /*0d20*/  ISETP.GE.U32.AND P6, PT, R8, UR13, PT ;  /* 0x0000000d08007c0c */ /* 0x000fc4000bfc6070 */
[----:B------:R-:W-:Y:S02]  /*0d30*/  ISETP.GE.U32.AND P4, PT, R10, UR12, PT ;  /* 0x0000000c0a007c0c */ /* 0x000fe4000bf86070 */
[----:B------:R-:W-:Y:S02]  /*0d40*/  ISETP.GE.U32.AND P3, PT, R7, UR14, PT ;  /* 0x0000000e07007c0c */ /* 0x000fe4000bf66070 */
[----:B------:R-:W-:-:S05]  /*0d50*/  ISETP.GE.U32.AND P5, PT, R6, UR14, PT ;  /* 0x0000000e06007c0c */ /* 0x000fca000bfa6070 */
[----:B------:R-:W-:Y:S01]  /*0d60*/  @P2 VIADD R25, R25, -UR12 ;  /* 0x8000000c19192c36 */ /* 0x000fe20008000000 */
[----:B------:R-:W-:Y:S01]  /*0d70*/  ISETP.GE.U32.AND P2, PT, R9, UR13, PT ;  /* 0x0000000d09007c0c */ /* 0x000fe2000bf46070 */
[----:B------:R-:W-:Y:S01]  /*0d80*/  @P6 VIADD R8, R8, -UR13 ;  /* 0x8000000d08086c36 */ /* 0x000fe20008000000 */
[----:B------:R-:W-:Y:S02]  /*0d90*/  ISETP.NE.U32.AND P6, PT, RZ, UR14, PT ;  /* 0x0000000eff007c0c */ /* 0x000fe4000bfc5070 */
[----:B------:R-:W-:Y:S01]  /*0da0*/  @P4 IADD3 R10, PT, PT, R10, -UR12, RZ ;  /* 0x8000000c0a0a4c10 */ /* 0x000fe2000fffe0ff */
[----:B------:R-:W-:Y:S01]  /*0db0*/  @P3 VIADD R7, R7, -UR14 ;  /* 0x8000000e07073c36 */ /* 0x000fe20008000000 */
[----:B------:R-:W-:Y:S01]  /*0dc0*/  ISETP.GE.U32.AND P3, PT, R25, UR12, PT ;  /* 0x0000000c19007c0c */ /* 0x000fe2000bf66070 */
[----:B------:R-:W-:Y:S01]  /*0dd0*/  @P5 VIADD R6, R6, -UR14 ;  /* 0x8000000e06065c36 */ /* 0x000fe20008000000 */
[----:B------:R-:W-:Y:S02]  /*0de0*/  ISETP.GE.U32.AND P5, PT, R10, UR12, PT ;  /* 0x0000000c0a007c0c */ /* 0x000fe4000bfa6070 */
[----:B------:R-:W-:-:S02]  /*0df0*/  ISETP.GE.U32.AND P4, PT, R8, UR13, PT ;  /* 0x0000000d08007c0c */ /* 0x000fc4000bf86070 */
[----:B------:R-:W-:Y:S01]  /*0e00*/  SEL R20, R11, R6, !P6 ;  /* 0x000000060b147207 */ /* 0x000fe20007000000 */
[----:B------:R-:W-:Y:S01]  /*0e10*/  @P2 VIADD R9, R9, -UR13 ;  /* 0x8000000d09092c36 */ /* 0x000fe20008000000 */
[----:B------:R-:W-:Y:S02]  /*0e20*/  SEL R7, R11, R7, !P6 ;  /* 0x000000070b077207 */ /* 0x000fe40007000000 */
[----:B------:R-:W-:Y:S01]  /*0e30*/  ISETP.NE.U32.AND P6, PT, RZ, UR13, PT ;  /* 0x0000000dff007c0c */ /* 0x000fe2000bfc5070 */
[----:B------:R-:W-:Y:S01]  /*0e40*/  IMAD R20, R20, UR13, RZ ;  /* 0x0000000d14147c24 */ /* 0x000fe2000f8e02ff */
[----:B------:R-:W-:Y:S01]  /*0e50*/  ISETP.NE.U32.AND P2, PT, RZ, UR12, PT ;  /* 0x0000000cff007c0c */ /* 0x000fe2000bf45070 */
[----:B------:R-:W-:Y:S01]  /*0e60*/  @P3 VIADD R25, R25, -UR12 ;  /* 0x8000000c19193c36 */ /* 0x000fe20008000000 */
[----:B------:R-:W-:Y:S01]  /*0e70*/  SEL R15, R16, R9, !P6 ;  /* 0x00000009100f7207 */ /* 0x000fe20007000000 */
[----:B------:R-:W-:Y:S02]  /*0e80*/  @P5 VIADD R10, R10, -UR12 ;  /* 0x8000000c0a0a5c36 */ /* 0x000fe40008000000 */
[----:B------:R-:W-:Y:S01]  /*0e90*/  @P4 IADD3 R8, PT, PT, R8, -UR13, RZ ;  /* 0x8000000d08084c10 */ /* 0x000fe2000fffe0ff */
[----:B------:R-:W-:Y:S01]  /*0ea0*/  IMAD R19, R7, UR13, RZ ;  /* 0x0000000d07137c24 */ /* 0x000fe2000f8e02ff */
[----:B------:R-:W-:-:S02]  /*0eb0*/  SEL R17, R18, R25, !P2 ;  /* 0x0000001912117207 */ /* 0x000fc40005000000 */
[----:B------:R-:W-:Y:S02]  /*0ec0*/  SEL R16, R16, R8, !P6 ;  /* 0x0000000810107207 */ /* 0x000fe40007000000 */
[----:B------:R-:W-:-:S07]  /*0ed0*/  SEL R18, R18, R10, !P2 ;  /* 0x0000000a12127207 */ /* 0x000fce0005000000 */
.L_x_0:
[----:B------:R-:W2:Y:S01]  /*0ee0*/  @P1 LDG.E R23, desc[UR10][R4.64] ;  /* 0x0000000a04171981 */ /* 0x000ea2000c1e1900 */
[----:B0-----:R-:W0:Y:S01]  /*0ef0*/  I2F.U32.RP R24, UR13 ;  /* 0x0000000d00187d06 */ /* 0x001e220008209000 */
[----:B------:R-:W1:Y:S01]  /*0f00*/  S2UR UR5, SR_CgaCtaId ;  /* 0x00000000000579c3 */ /* 0x000e620000008800 */
[----:B------:R-:W-:Y:S01]  /*0f10*/  UMOV UR4, 0x400 ;  /* 0x0000040000047882 */ /* 0x000fe20000000000 */
[----:B------:R-:W-:-:S05]  /*0f20*/  VIADD R21, R21, 0x1 ;  /* 0x0000000115157836 */ /* 0x000fca0000000000 */
[----:B------:R-:W3:Y:S08]  /*0f30*/  I2F.U32.RP R25, UR14 ;  /* 0x0000000e00197d06 */ /* 0x000ef00008209000 */
[----:B------:R-:W4:Y:S08]  /*0f40*/  I2F.U32.RP R22, UR12 ;  /* 0x0000000c00167d06 */ /* 0x000f300008209000 */
[----:B0-----:R-:W0:Y:S01]  /*0f50*/  MUFU.RCP R24, R24 ;  /* 0x0000001800187308 */ /* 0x001e220000001000 */
[----:B-1----:R-:W-:-:S07]  /*0f60*/  ULEA UR4, UR5, UR4, 0x18 ;  /* 0x0000000405047291 */ /* 0x002fce000f8ec0ff */
[----:B---3--:R-:W1:Y:S08]  /*0f70*/  MUFU.RCP R25, R25 ;  /* 0x0000001900197308 */ /* 0x008e700000001000 */
[----:B----4-:R-:W3:Y:S01]  /*0f80*/  MUFU.RCP R22, R22 ;  /* 0x0000001600167308 */ /* 0x010ee20000001000 */
[----:B0-----:R-:W-:-:S07]  /*0f90*/  IADD3 R6, PT, PT, R24, 0xffffffe, RZ ;  /* 0x0ffffffe18067810 */ /* 0x001fce0007ffe0ff */
[----:B------:R0:W4:Y:S01]  /*0fa0*/  F2I.FTZ.U32.TRUNC.NTZ R7, R6 ;  /* 0x0000000600077305 */ /* 0x000122000021f000 */
[----:B-1----:R-:W-:-:S07]  /*0fb0*/  VIADD R8, R25, 0xffffffe ;  /* 0x0ffffffe19087836 */ /* 0x002fce0000000000 */
[----:B------:R1:W5:Y:S01]  /*0fc0*/  F2I.FTZ.U32.TRUNC.NTZ R9, R8 ;  /* 0x0000000800097305 */ /* 0x000362000021f000 */
[----:B---3--:R-:W-:Y:S02]  /*0fd0*/  VIADD R10, R22, 0xffffffe ;  /* 0x0ffffffe160a7836 */ /* 0x008fe40000000000 */
[----:B0-----:R-:W-:Y:S02]  /*0fe0*/  IMAD.MOV.U32 R6, RZ, RZ, RZ ;  /* 0x000000ffff067224 */ /* 0x001fe400078e00ff */
[----:B----4-:R-:W-:-:S03]  /*0ff0*/  IMAD.MOV R24, RZ, RZ, -R7 ;  /* 0x000000ffff187224 */ /* 0x010fc600078e0a07 */
[----:B------:R0:W3:Y:S01]  /*1000*/  F2I.FTZ.U32.TRUNC.NTZ R11, R10 ;  /* 0x0000000a000b7305 */ /* 0x0000e2000021f000 */
[----:B-1----:R-:W-:Y:S02]  /*1010*/  IMAD.MOV.U32 R8, RZ, RZ, RZ ;  /* 0x000000ffff087224 */ /* 0x002fe400078e00ff */
[----:B------:R-:W-:Y:S01]  /*1020*/  IMAD R25, R24, UR13, RZ ;  /* 0x0000000d18197c24 */ /* 0x000fe2000f8e02ff */
[----:B-----5:R-:W-:-:S03]  /*1030*/  IADD3 R26, PT, PT, RZ, -R9, RZ ;  /* 0x80000009ff1a7210 */ /* 0x020fc60007ffe0ff */
[----:B------:R-:W-:Y:S01]  /*1040*/  IMAD.HI.U32 R6, R7, R25, R6 ;  /* 0x0000001907067227 */ /* 0x000fe200078e0006 */
[----:B0-----:R-:W-:-:S03]  /*1050*/  MOV R10, RZ ;  /* 0x000000ff000a7202 */ /* 0x001fc60000000f00 */
[----:B------:R-:W-:Y:S02]  /*1060*/  IMAD R25, R26, UR14, RZ ;  /* 0x0000000e1a197c24 */ /* 0x000fe4000f8e02ff */
[----:B------:R-:W-:-:S04]  /*1070*/  IMAD.HI.U32 R6, R6, R13, RZ ;  /* 0x0000000d06067227 */ /* 0x000fc800078e00ff */
[----:B---3--:R-:W-:Y:S02]  /*1080*/  IMAD.MOV R22, RZ, RZ, -R11 ;  /* 0x000000ffff167224 */ /* 0x008fe400078e0a0b */
[----:B------:R-:W-:-:S04]  /*1090*/  IMAD.HI.U32 R25, R9, R25, R8 ;  /* 0x0000001909197227 */ /* 0x000fc800078e0008 */
[----:B------:R-:W-:Y:S02]  /*10a0*/  IMAD R7, R22, UR12, RZ ;  /* 0x0000000c16077c24 */ /* 0x000fe4000f8e02ff */
[----:B------:R-:W-:-:S04]  /*10b0*/  IMAD.HI.U32 R8, R25, R12, RZ ;  /* 0x0000000c19087227 */ /* 0x000fc800078e00ff */
[----:B------:R-:W-:-:S04]  /*10c0*/  IMAD.HI.U32 R7, R11, R7, R10 ;  /* 0x000000070b077227 */ /* 0x000fc800078e000a */
[----:B------:R-:W-:Y:S02]  /*10d0*/  IMAD.MOV R10, RZ, RZ, -R6 ;  /* 0x000000ffff0a7224 */ /* 0x000fe400078e0a06 */
[----:B------:R-:W-:-:S04]  /*10e0*/  IMAD.HI.U32 R6, R7, R14, RZ ;  /* 0x0000000e07067227 */ /* 0x000fc800078e00ff */
[----:B------:R-:W-:Y:S02]  /*10f0*/  IMAD R7, R10, UR13, R13 ;  /* 0x0000000d0a077c24 */ /* 0x000fe4000f8e020d */
[----:B------:R-:W-:Y:S02]  /*1100*/  IMAD.MOV R9, RZ, RZ, -R8 ;  /* 0x000000ffff097224 */ /* 0x000fe400078e0a08 */
[----:B------:R-:W-:Y:S01]  /*1110*/  IMAD.MOV R25, RZ, RZ, -R6 ;  /* 0x000000ffff197224 */ /* 0x000fe200078e0a06 */
[----:B------:R-:W-:Y:S01]  /*1120*/  ISETP.GE.U32.AND P2, PT, R7, UR13, PT ;  /* 0x0000000d07007c0c */ /* 0x000fe2000bf46070 */
[----:B------:R-:W-:Y:S02]  /*1130*/  IMAD R8, R9, UR14, R12 ;  /* 0x0000000e09087c24 */ /* 0x000fe4000f8e020c */
[----:B------:R-:W-:-:S03]  /*1140*/  IMAD R25, R25, UR12, R14 ;  /* 0x0000000c19197c24 */ /* 0x000fc6000f8e020e */
[----:B------:R-:W-:Y:S02]  /*1150*/  ISETP.GE.U32.AND P4, PT, R8, UR14, PT ;  /* 0x0000000e08007c0c */ /* 0x000fe4000bf86070 */
[----:B------:R-:W-:-:S05]  /*1160*/  ISETP.GE.U32.AND P3, PT, R25, UR12, PT ;  /* 0x0000000c19007c0c */ /* 0x000fca000bf66070 */
[----:B------:R-:W-:-:S04]  /*1170*/  @P2 IADD3 R7, PT, PT, R7, -UR13, RZ ;  /* 0x8000000d07072c10 */ /* 0x000fc8000fffe0ff */
[----:B------:R-:W-:Y:S02]  /*1180*/  ISETP.GE.U32.AND P2, PT, R7, UR13, PT ;  /* 0x0000000d07007c0c */ /* 0x000fe4000bf46070 */
[----:B------:R-:W-:Y:S01]  /*1190*/  @P4 VIADD R8, R8, -UR14 ;  /* 0x8000000e08084c36 */ /* 0x000fe20008000000 */
[----:B------:R-:W-:Y:S01]  /*11a0*/  ISETP.NE.U32.AND P4, PT, RZ, UR13, PT ;  /* 0x0000000dff007c0c */ /* 0x000fe2000bf85070 */
[----:B------:R-:W-:Y:S01]  /*11b0*/  @P3 VIADD R25, R25, -UR12 ;  /* 0x8000000c19193c36 */ /* 0x000fe20008000000 */
[----:B------:R-:W-:Y:S02]  /*11c0*/  ISETP.NE.U32.AND P3, PT, RZ, UR14, PT ;  /* 0x0000000eff007c0c */ /* 0x000fe4000bf65070 */
[----:B------:R-:W-:Y:S02]  /*11d0*/  ISETP.GE.U32.AND P6, PT, R8, UR14, PT ;  /* 0x0000000e08007c0c */ /* 0x000fe4000bfc6070 */
[----:B------:R-:W-:-:S04]  /*11e0*/  ISETP.GE.U32.AND P5, PT, R25, UR12, PT ;  /* 0x0000000c19007c0c */ /* 0x000fc8000bfa6070 */
[----:B------:R-:W-:Y:S01]  /*11f0*/  @P2 VIADD R7, R7, -UR13 ;  /* 0x8000000d07072c36 */ /* 0x000fe20008000000 */
[----:B------:R-:W-:Y:S02]  /*1200*/  ISETP.NE.U32.AND P2, PT, RZ, UR12, PT ;  /* 0x0000000cff007c0c */ /* 0x000fe4000bf45070 */
[----:B------:R-:W-:-:S04]  /*1210*/  @!P4 LOP3.LUT R7, RZ, UR13, RZ, 0x33, !PT ;  /* 0x0000000dff07cc12 */ /* 0x000fc8000f8e33ff */
[----:B------:R-:W-:Y:S01]  /*1220*/  @P6 IADD3 R8, PT, PT, R8, -UR14, RZ ;  /* 0x8000000e08086c10 */ /* 0x000fe2000fffe0ff */
[--C-:B------:R-:W-:Y:S01]  /*1230*/  IMAD.IADD R10, R19, 0x1, R7.reuse ;  /* 0x00000001130a7824 */ /* 0x100fe200078e0207 */
[----:B------:R-:W-:Y:S01]  /*1240*/  @!P3 LOP3.LUT R8, RZ, UR14, RZ, 0x33, !PT ;  /* 0x0000000eff08bc12 */ /* 0x000fe2000f8e33ff */
[----:B------:R-:W-:Y:S02]  /*1250*/  @P5 VIADD R25, R25, -UR12 ;  /* 0x8000000c19195c36 */ /* 0x000fe40008000000 */
[--C-:B------:R-:W-:Y:S02]  /*1260*/  IMAD.IADD R11, R20, 0x1, R7.reuse ;  /* 0x00000001140b7824 */ /* 0x100fe400078e0207 */
[----:B------:R-:W-:Y:S01]  /*1270*/  @!P2 LOP3.LUT R25, RZ, UR12, RZ, 0x33, !PT ;  /* 0x0000000cff19ac12 */ /* 0x000fe2000f8e33ff */
[----:B------:R-:W-:-:S04]  /*1280*/  IMAD R22, R8, UR13, R7 ;  /* 0x0000000d08167c24 */ /* 0x000fc8000f8e0207 */
[--C-:B------:R-:W-:Y:S02]  /*1290*/  IMAD R6, R22, UR12, R25.reuse ;  /* 0x0000000c16067c24 */ /* 0x100fe4000f8e0219 */
[--C-:B------:R-:W-:Y:S02]  /*12a0*/  IMAD R9, R10, UR12, R25.reuse ;  /* 0x0000000c0a097c24 */ /* 0x100fe4000f8e0219 */
[----:B------:R-:W-:Y:S01]  /*12b0*/  IMAD R7, R11, UR12, R25 ;  /* 0x0000000c0b077c24 */ /* 0x000fe2000f8e0219 */
[----:B------:R-:W-:Y:S02]  /*12c0*/  LEA R6, R6, UR4, 0x2 ;  /* 0x0000000406067c11 */ /* 0x000fe4000f8e10ff */
[----:B------:R-:W-:Y:S01]  /*12d0*/  LEA R26, R9, UR4, 0x2 ;  /* 0x00000004091a7c11 */ /* 0x000fe2000f8e10ff */
[C---:B------:R-:W-:Y:S01]  /*12e0*/  IMAD R9, R8.reuse, UR13, R15 ;  /* 0x0000000d08097c24 */ /* 0x040fe2000f8e020f */
[----:B------:R-:W-:Y:S01]  /*12f0*/  LEA R24, R7, UR4, 0x2 ;  /* 0x0000000407187c11 */ /* 0x000fe2000f8e10ff */
[----:B------:R-:W-:Y:S01]  /*1300*/  IMAD R8, R8, UR13, R16 ;  /* 0x0000000d08087c24 */ /* 0x000fe2000f8e0210 */
[----:B------:R-:W-:Y:S01]  /*1310*/  IADD3 R7, PT, PT, R20, R15, RZ ;  /* 0x0000000f14077210 */ /* 0x000fe20007ffe0ff */
[----:B------:R-:W-:-:S04]  /*1320*/  IMAD R28, R9, UR12, R25 ;  /* 0x0000000c091c7c24 */ /* 0x000fc8000f8e0219 */
[C---:B------:R-:W-:Y:S01]  /*1330*/  IMAD R29, R7.reuse, UR12, R25 ;  /* 0x0000000c071d7c24 */ /* 0x040fe2000f8e0219 */
[----:B------:R-:W-:Y:S01]  /*1340*/  LEA R28, R28, UR4, 0x2 ;  /* 0x000000041c1c7c11 */ /* 0x000fe2000f8e10ff */
[----:B------:R-:W-:-:S03]  /*1350*/  IMAD R7, R7, UR12, R18 ;  /* 0x0000000c07077c24 */ /* 0x000fc6000f8e0212 */
[----:B------:R-:W-:Y:S01]  /*1360*/  LEA R29, R29, UR4, 0x2 ;  /* 0x000000041d1d7c11 */ /* 0x000fe2000f8e10ff */
[----:B--2---:R-:W-:Y:S01]  /*1370*/  @P1 STS [R0], R23 ;  /* 0x0000001700001388 */ /* 0x004fe20000000800 */
[----:B------:R-:W-:Y:S06]  /*1380*/  BAR.SYNC.DEFER_BLOCKING 0x0 ;  /* 0x0000000000007b1d */ /* 0x000fec0000010000 */
[----:B------:R-:W-:Y:S04]  /*1390*/  LDS R6, [R6] ;  /* 0x0000000006067984 */ /* 0x000fe80000000800 */
[----:B------:R0:W-:Y:S04]  /*13a0*/  LDS R27, [R24] ;  /* 0x00000000181b7984 */ /* 0x0001e80000000800 */
[----:B------:R-:W1:Y:S01]  /*13b0*/  LDS R26, [R26] ;  /* 0x000000001a1a7984 */ /* 0x000e620000000800 */
[----:B0-----:R-:W-:-:S03]  /*13c0*/  IMAD R24, R8, UR12, R25 ;  /* 0x0000000c08187c24 */ /* 0x001fc6000f8e0219 */
[----:B------:R-:W-:Y:S04]  /*13d0*/  LDS R29, [R29] ;  /* 0x000000001d1d7984 */ /* 0x000fe80000000800 */
[----:B------:R-:W0:Y:S01]  /*13e0*/  LDS R28, [R28] ;  /* 0x000000001c1c7984 */ /* 0x000e220000000800 */
[----:B-1----:R-:W-:Y:S01]  /*13f0*/  IADD3 R27, PT, PT, R26, R27, R6 ;  /* 0x0000001b1a1b7210 */ /* 0x002fe20007ffe006 */
[----:B------:R-:W-:Y:S01]  /*1400*/  IMAD.IADD R6, R19, 0x1, R15 ;  /* 0x0000000113067824 */ /* 0x000fe200078e020f */
[----:B------:R-:W-:-:S03]  /*1410*/  LEA R26, R24, UR4, 0x2 ;  /* 0x00000004181a7c11 */ /* 0x000fc6000f8e10ff */
[----:B------:R-:W-:-:S03]  /*1420*/  IMAD R23, R6, UR12, R25 ;  /* 0x0000000c06177c24 */ /* 0x000fc6000f8e0219 */
[----:B------:R-:W-:Y:S01]  /*1430*/  LDS R26, [R26] ;  /* 0x000000001a1a7984 */ /* 0x000fe20000000800 */
[----:B0-----:R-:W-:Y:S02]  /*1440*/  IADD3 R27, PT, PT, R29, R27, R28 ;  /* 0x0000001b1d1b7210 */ /* 0x001fe40007ffe01c */
[----:B------:R-:W-:-:S05]  /*1450*/  LEA R23, R23, UR4, 0x2 ;  /* 0x0000000417177c11 */ /* 0x000fca000f8e10ff */
[----:B------:R0:W1:Y:S02]  /*1460*/  LDS R24, [R23] ;  /* 0x0000000017187984 */ /* 0x0000640000000800 */
[----:B0-----:R-:W-:-:S04]  /*1470*/  IMAD.IADD R23, R19, 0x1, R16 ;  /* 0x0000000113177824 */ /* 0x001fc800078e0210 */
[----:B------:R-:W-:-:S05]  /*1480*/  IMAD R28, R23, UR12, R25 ;  /* 0x0000000c171c7c24 */ /* 0x000fca000f8e0219 */
[----:B------:R-:W-:-:S06]  /*1490*/  LEA R28, R28, UR4, 0x2 ;  /* 0x000000041c1c7c11 */ /* 0x000fcc000f8e10ff */
[----:B------:R-:W-:Y:S01]  /*14a0*/  LDS R28, [R28] ;  /* 0x000000001c1c7984 */ /* 0x000fe20000000800 */
[----:B-1----:R-:W-:Y:S01]  /*14b0*/  IADD3 R27, PT, PT, R26, R27, R24 ;  /* 0x0000001b1a1b7210 */ /* 0x002fe20007ffe018 */
[----:B------:R-:W-:Y:S02]  /*14c0*/  IMAD.IADD R24, R20, 0x1, R16 ;  /* 0x0000000114187824 */ /* 0x000fe400078e0210 */
[----:B------:R-:W-:Y:S02]  /*14d0*/  IMAD R26, R22, UR12, R17 ;  /* 0x0000000c161a7c24 */ /* 0x000fe4000f8e0211 */
[----:B------:R-:W-:Y:S02]  /*14e0*/  IMAD R29, R24, UR12, R25 ;  /* 0x0000000c181d7c24 */ /* 0x000fe4000f8e0219 */
[----:B------:R-:W-:Y:S01]  /*14f0*/  IMAD R25, R11, UR12, R17 ;  /* 0x0000000c0b197c24 */ /* 0x000fe2000f8e0211 */
[----:B------:R-:W-:Y:S01]  /*1500*/  LEA R26, R26, UR4, 0x2 ;  /* 0x000000041a1a7c11 */ /* 0x000fe2000f8e10ff */
[--C-:B------:R-:W-:Y:S01]  /*1510*/  IMAD R22, R22, UR12, R18.reuse ;  /* 0x0000000c16167c24 */ /* 0x100fe2000f8e0212 */
[----:B------:R-:W-:Y:S01]  /*1520*/  LEA R29, R29, UR4, 0x2 ;  /* 0x000000041d1d7c11 */ /* 0x000fe2000f8e10ff */
[----:B------:R-:W-:Y:S01]  /*1530*/  IMAD R11, R11, UR12, R18 ;  /* 0x0000000c0b0b7c24 */ /* 0x000fe2000f8e0212 */
[----:B------:R-:W-:-:S02]  /*1540*/  LEA R25, R25, UR4, 0x2 ;  /* 0x0000000419197c11 */ /* 0x000fc4000f8e10ff */
[----:B------:R-:W-:Y:S04]  /*1550*/  LDS R26, [R26] ;  /* 0x000000001a1a7984 */ /* 0x000fe80000000800 */
[----:B------:R-:W0:Y:S04]  /*1560*/  LDS R29, [R29] ;  /* 0x000000001d1d7984 */ /* 0x000e280000000800 */
[----:B------:R-:W1:Y:S01]  /*1570*/  LDS R25, [R25] ;  /* 0x0000000019197984 */ /* 0x000e620000000800 */
[----:B0-----:R-:W-:Y:S01]  /*1580*/  IADD3 R27, PT, PT, R28, R27, R29 ;  /* 0x0000001b1c1b7210 */ /* 0x001fe20007ffe01d */
[----:B------:R-:W-:-:S02]  /*1590*/  IMAD R28, R9, UR12, R17 ;  /* 0x0000000c091c7c24 */ /* 0x000fc4000f8e0211 */
[----:B------:R-:W-:Y:S01]  /*15a0*/  IMAD R9, R9, UR12, R18 ;  /* 0x0000000c09097c24 */ /* 0x000fe2000f8e0212 */
[----:B-1----:R-:W-:Y:S01]  /*15b0*/  IADD3 R27, PT, PT, R25, R27, R26 ;  /* 0x0000001b191b7210 */ /* 0x002fe20007ffe01a */
[--C-:B------:R-:W-:Y:S01]  /*15c0*/  IMAD R25, R10, UR12, R17.reuse ;  /* 0x0000000c0a197c24 */ /* 0x100fe2000f8e0211 */
[----:B------:R-:W-:Y:S02]  /*15d0*/  LEA R28, R28, UR4, 0x2 ;  /* 0x000000041c1c7c11 */ /* 0x000fe4000f8e10ff */
[----:B------:R-:W-:Y:S02]  /*15e0*/  LEA R9, R9, UR4, 0x2 ;  /* 0x0000000409097c11 */ /* 0x000fe4000f8e10ff */
[----:B------:R-:W-:Y:S01]  /*15f0*/  LEA R26, R25, UR4, 0x2 ;  /* 0x00000004191a7c11 */ /* 0x000fe2000f8e10ff */
[----:B------:R-:W-:Y:S01]  /*1600*/  LDS R29, [R28] ;  /* 0x000000001c1d7984 */ /* 0x000fe20000000800 */
[C-C-:B------:R-:W-:Y:S02]  /*1610*/  IMAD R25, R8.reuse, UR12, R17.reuse ;  /* 0x0000000c08197c24 */ /* 0x140fe4000f8e0211 */
[----:B------:R-:W-:Y:S01]  /*1620*/  IMAD R8, R8, UR12, R18 ;  /* 0x0000000c08087c24 */ /* 0x000fe2000f8e0212 */
[----:B------:R-:W-:Y:S04]  /*1630*/  LDS R9, [R9] ;  /* 0x0000000009097984 */ /* 0x000fe80000000800 */
[----:B------:R-:W0:Y:S02]  /*1640*/  LDS R26, [R26] ;  /* 0x000000001a1a7984 */ /* 0x000e240000000800 */
[----:B0-----:R-:W-:Y:S01]  /*1650*/  IADD3 R27, PT, PT, R29, R27, R26 ;  /* 0x0000001b1d1b7210 */ /* 0x001fe20007ffe01a */
[C---:B------:R-:W-:Y:S01]  /*1660*/  IMAD R29, R6.reuse, UR12, R17 ;  /* 0x0000000c061d7c24 */ /* 0x040fe2000f8e0211 */
[----:B------:R-:W-:Y:S01]  /*1670*/  LEA R26, R25, UR4, 0x2 ;  /* 0x00000004191a7c11 */ /* 0x000fe2000f8e10ff */
[----:B------:R-:W-:-:S03]  /*1680*/  IMAD R6, R6, UR12, R18 ;  /* 0x0000000c06067c24 */ /* 0x000fc6000f8e0212 */
[----:B------:R-:W-:Y:S02]  /*1690*/  LEA R29, R29, UR4, 0x2 ;  /* 0x000000041d1d7c11 */ /* 0x000fe4000f8e10ff */
[----:B------:R-:W-:Y:S04]  /*16a0*/  LDS R26, [R26] ;  /* 0x000000001a1a7984 */ /* 0x000fe80000000800 */
[----:B------:R-:W0:Y:S02]  /*16b0*/  LDS R25, [R29] ;  /* 0x000000001d197984 */ /* 0x000e240000000800 */
[----:B0-----:R-:W-:Y:S01]  /*16c0*/  IADD3 R25, PT, PT, R26, R27, R25 ;  /* 0x0000001b1a197210 */ /* 0x001fe20007ffe019 */
[--C-:B------:R-:W-:Y:S02]  /*16d0*/  IMAD R26, R23, UR12, R17.reuse ;  /* 0x0000000c171a7c24 */ /* 0x100fe4000f8e0211 */
[----:B------:R-:W-:-:S02]  /*16e0*/  IMAD R27, R24, UR12, R17 ;  /* 0x0000000c181b7c24 */ /* 0x000fc4000f8e0211 */
[--C-:B------:R-:W-:Y:S01]  /*16f0*/  IMAD R24, R24, UR12, R18.reuse ;  /* 0x0000000c18187c24 */ /* 0x100fe2000f8e0212 */
[----:B------:R-:W-:Y:S01]  /*1700*/  LEA R26, R26, UR4, 0x2 ;  /* 0x000000041a1a7c11 */ /* 0x000fe2000f8e10ff */
[----:B------:R-:W-:Y:S01]  /*1710*/  IMAD R23, R23, UR12, R18 ;  /* 0x0000000c17177c24 */ /* 0x000fe2000f8e0212 */
[----:B------:R-:W-:Y:S02]  /*1720*/  LEA R27, R27, UR4, 0x2 ;  /* 0x000000041b1b7c11 */ /* 0x000fe4000f8e10ff */
[----:B------:R-:W-:Y:S02]  /*1730*/  LEA R29, R24, UR4, 0x2 ;  /* 0x00000004181d7c11 */ /* 0x000fe4000f8e10ff */
[----:B------:R-:W-:Y:S01]  /*1740*/  LDS R26, [R26] ;  /* 0x000000001a1a7984 */ /* 0x000fe20000000800 */
[----:B------:R-:W-:-:S03]  /*1750*/  LEA R24, R23, UR4, 0x2 ;  /* 0x0000000417187c11 */ /* 0x000fc6000f8e10ff */
[----:B------:R0:W1:Y:S04]  /*1760*/  LDS R28, [R27] ;  /* 0x000000001b1c7984 */ /* 0x0000680000000800 */
[----:B------:R-:W-:Y:S01]  /*1770*/  LDS R24, [R24] ;  /* 0x0000000018187984 */ /* 0x000fe20000000800 */
[----:B0-----:R-:W-:-:S03]  /*1780*/  LEA R27, R11, UR4, 0x2 ;  /* 0x000000040b1b7c11 */ /* 0x001fc6000f8e10ff */
[----:B------:R-:W-:Y:S01]  /*1790*/  LDS R23, [R0] ;  /* 0x0000000000177984 */ /* 0x000fe20000000800 */
[----:B------:R-:W-:-:S03]  /*17a0*/  LEA R11, R7, UR4, 0x2 ;  /* 0x00000004070b7c11 */ /* 0x000fc6000f8e10ff */
[----:B------:R-:W-:Y:S04]  /*17b0*/  LDS R7, [R27] ;  /* 0x000000001b077984 */ /* 0x000fe80000000800 */
[----:B------:R-:W-:Y:S01]  /*17c0*/  LDS R11, [R11] ;  /* 0x000000000b0b7984 */ /* 0x000fe20000000800 */
[----:B-1----:R-:W-:Y:S01]  /*17d0*/  IADD3 R25, PT, PT, R26, R25, R28 ;  /* 0x000000191a197210 */ /* 0x002fe20007ffe01c */
[----:B------:R-:W-:Y:S01]  /*17e0*/  IMAD R28, R10, UR12, R18 ;  /* 0x0000000c0a1c7c24 */ /* 0x000fe2000f8e0212 */
[----:B------:R-:W-:Y:S02]  /*17f0*/  LEA R10, R22, UR4, 0x2 ;  /* 0x00000004160a7c11 */ /* 0x000fe4000f8e10ff */
[----:B------:R-:W-:Y:S02]  /*1800*/  LEA R26, R6, UR4, 0x2 ;  /* 0x00000004061a7c11 */ /* 0x000fe4000f8e10ff */
[----:B------:R-:W-:-:S02]  /*1810*/  LEA R22, R28, UR4, 0x2 ;  /* 0x000000041c167c11 */ /* 0x000fc4000f8e10ff */
[----:B------:R-:W0:Y:S01]  /*1820*/  LDS R10, [R10] ;  /* 0x000000000a0a7984 */ /* 0x000e220000000800 */
[----:B------:R-:W-:-:S03]  /*1830*/  LEA R28, R8, UR4, 0x2 ;  /* 0x00000004081c7c11 */ /* 0x000fc6000f8e10ff */
[----:B------:R-:W1:Y:S04]  /*1840*/  LDS R6, [R22] ;  /* 0x0000000016067984 */ /* 0x000e680000000800 */
[----:B------:R-:W2:Y:S04]  /*1850*/  LDS R26, [R26] ;  /* 0x000000001a1a7984 */ /* 0x000ea80000000800 */
[----:B------:R-:W-:Y:S04]  /*1860*/  LDS R8, [R29] ;  /* 0x000000001d087984 */ /* 0x000fe80000000800 */
[----:B------:R-:W3:Y:S01]  /*1870*/  LDS R27, [R28] ;  /* 0x000000001c1b7984 */ /* 0x000ee20000000800 */
[----:B0-----:R-:W-:-:S04]  /*1880*/  IADD3 R7, PT, PT, R7, R25, R10 ;  /* 0x0000001907077210 */ /* 0x001fc80007ffe00a */
[----:B-1----:R-:W-:Y:S01]  /*1890*/  IADD3 R6, PT, PT, R9, R7, R6 ;  /* 0x0000000709067210 */ /* 0x002fe20007ffe006 */
[----:B------:R-:W-:-:S03]  /*18a0*/  IMAD.MOV.U32 R7, RZ, RZ, 0x1 ;  /* 0x00000001ff077424 */ /* 0x000fc600078e00ff */
[----:B--2---:R-:W-:-:S04]  /*18b0*/  IADD3 R6, PT, PT, R26, R6, R11 ;  /* 0x000000061a067210 */ /* 0x004fc80007ffe00b */
[----:B---3--:R-:W-:-:S04]  /*18c0*/  IADD3 R27, PT, PT, R8, R6, R27 ;  /* 0x00000006081b7210 */ /* 0x008fc80007ffe01b */
[----:B------:R-:W-:-:S04]  /*18d0*/  IADD3 R27, PT, PT, R27, R24, RZ ;  /* 0x000000181b1b7210 */ /* 0x000fc80007ffe0ff */
[----:B------:R-:W-:-:S04]  /*18e0*/  LOP3.LUT R6, R27, 0xfffffffe, RZ, 0xc0, !PT ;  /* 0xfffffffe1b067812 */ /* 0x000fc800078ec0ff */
[----:B------:R-:W-:-:S04]  /*18f0*/  ISETP.NE.AND P2, PT, R6, 0x6, PT ;  /* 0x000000060600780c */ /* 0x000fc80003f45270 */
[----:B------:R-:W-:-:S13]  /*1900*/  ISETP.EQ.AND P2, PT, R23, RZ, !P2 ;  /* 0x000000ff1700720c */ /* 0x000fda0005742270 */
[----:B------:R-:W-:-:S04]  /*1910*/  @!P2 LOP3.LUT R27, R27, 0xfffffffc, RZ, 0xc0, !PT ;  /* 0xfffffffc1b1ba812 */ /* 0x000fc800078ec0ff */
[----:B------:R-:W-:-:S04]  /*1920*/  @!P2 ISETP.NE.AND P3, PT, R27, 0x4, PT ;  /* 0x000000041b00a80c */ /* 0x000fc80003f65270 */
[----:B------:R-:W-:-:S04]  /*1930*/  @!P2 ISETP.EQ.AND P3, PT, R23, 0x1, !P3 ;  /* 0x000000011700a80c */ /* 0x000fc80005f62270 */
[----:B------:R-:W-:Y:S02]  /*1940*/  @!P2 SEL R7, RZ, 0x1, !P3 ;  /* 0x00000001ff07a807 */ /* 0x000fe40005800000 */
[----:B------:R-:W-:-:S03]  /*1950*/  ISETP.NE.AND P2, PT, R21, RZ, PT ;  /* 0x000000ff1500720c */ /* 0x000fc60003f45270 */
[----:B------:R0:W-:Y:S04]  /*1960*/  STS [R0], R7 ;  /* 0x0000000700007388 */ /* 0x0001e80000000800 */
[----:B------:R0:W-:Y:S01]  /*1970*/  @P0 STG.E desc[UR10][R2.64], R7 ;  /* 0x0000000702000986 */ /* 0x0001e2000c10190a */
[----:B------:R-:W-:Y:S06]  /*1980*/  BAR.SYNC.DEFER_BLOCKING 0x0 ;  /* 0x0000000000007b1d */ /* 0x000fec0000010000 */
[----:B------:R-:W-:Y:S05]  /*1990*/  @P2 BRA `(.L_x_0) ;  /* 0xfffffff400502947 */ /* 0x000fea000383ffff */
[----:B------:R-:W-:Y:S05]  /*19a0*/  EXIT ;  /* 0x000000000000794d */ /* 0x000fea0003800000 */
.L_x_1:
[----:B------:R-:W-:-:S00]  /*19b0*/  BRA `(.L_x_1) ;  /* 0xfffffffc00fc7947 */ /* 0x000fc0000383ffff */
[----:B------:R-:W-:-:S00]  /*19c0*/  NOP ;  /* 0x0000000000007918 */ /* 0x000fc00000000000 */
        /* <DEDUP_REMOVED lines=11> */
.L_x_5:


//--------------------- .text._ZN12cuda_kernels33calc_next_generation_shared_areasEPjS0_iii --------------------------
	.section	.text._ZN12cuda_kernels33calc_next_generation_shared_areasEPjS0_iii,"ax",@progbits
	.align	128
        .global         _ZN12cuda_kernels33calc_next_generation_shared_areasEPjS0_iii
        .type           _ZN12cuda_kernels33calc_next_generation_shared_areasEPjS0_iii,@function
        .size           _ZN12cuda_kernels33calc_next_generation_shared_areasEPjS0_iii,(.L_x_4 - _ZN12cuda_kernels33calc_next_generation_shared_areasEPjS0_iii)
        .other          _ZN12cuda_kernels33calc_next_generation_shared_areasEPjS0_iii,@"STO_CUDA_ENTRY STV_DEFAULT"
_ZN12cuda_kernels33calc_next_generation_shared_areasEPjS0_iii:
.text._ZN12cuda_kernels33calc_next_generation_shared_areasEPjS0_iii:
[----:B------:R-:W-:Y:S01]  /*0000*/  LDC R1, c[0x0][0x37c] ;  /* 0x0000df00ff017b82 */ /* 0x000fe20000000800 */
[----:B------:R-:W0:Y:S07]  /*0010*/  S2R R19, SR_TID.Y ;  /* 0x0000000000137919 */ /* 0x000e2e0000002200 */
[----:B------:R-:W1:Y:S01]  /*0020*/  LDC R3, c[0x0][0x360] ;  /* 0x0000d800ff037b82 */ /* 0x000e620000000800 */
[----:B------:R-:W2:Y:S01]  /*0030*/  S2R R0, SR_TID.X ;  /* 0x0000000000007919 */ /* 0x000ea20000002100 */
[----:B------:R-:W3:Y:S06]  /*0040*/  S2R R13, SR_TID.Z ;  /* 0x00000000000d7919 */ /* 0x000eec0000002300 */
[----:B------:R-:W4:Y:S08]  /*0050*/  LDC R2, c[0x0][0x364] ;  /* 0x0000d900ff027b82 */ /* 0x000f300000000800 */
[----:B------:R-:W2:Y:S08]  /*0060*/  S2UR UR4, SR_CTAID.X ;  /* 0x00000000000479c3 */ /* 0x000eb00000002500 */
[----:B------:R-:W5:Y:S01]  /*0070*/  LDC.64 R6, c[0x0][0x390] ;  /* 0x0000e400ff067b82 */ /* 0x000f620000000a00 */
[----:B-1----:R-:W-:-:S07]  /*0080*/  VIADD R5, R3, 0xfffffffe ;  /* 0xfffffffe03057836 */ /* 0x002fce0000000000 */
[----:B------:R-:W0:Y:S01]  /*0090*/  S2UR UR5, SR_CTAID.Y ;  /* 0x00000000000579c3 */ /* 0x000e220000002600 */
[----:B----4-:R-:W-:-:S07]  /*00a0*/  VIADD R12, R2, 0xfffffffe ;  /* 0xfffffffe020c7836 */ /* 0x010fce0000000000 */
[----:B------:R-:W1:Y:S01]  /*00b0*/  LDC R9, c[0x0][0x368] ;  /* 0x0000da00ff097b82 */ /* 0x000e620000000800 */
[----:B--2---:R-:W-:-:S04]  /*00c0*/  IMAD R5, R5, UR4, R0 ;  /* 0x0000000405057c24 */ /* 0x004fc8000f8e0200 */
[----:B------:R-:W-:-:S03]  /*00d0*/  VIADD R17, R5, 0xffffffff ;  /* 0xffffffff05117836 */ /* 0x000fc60000000000 */
[----:B------:R-:W2:Y:S01]  /*00e0*/  LDC R8, c[0x0][0x398] ;  /* 0x0000e600ff087b82 */ /* 0x000ea20000000800 */
[----:B-----5:R-:W-:-:S07]  /*00f0*/  VIADD R11, R7, 0x1 ;  /* 0x00000001070b7836 */ /* 0x020fce0000000000 */
[----:B------:R-:W3:Y:S01]  /*0100*/  S2UR UR6, SR_CTAID.Z ;  /* 0x00000000000679c3 */ /* 0x000ee20000002700 */
[----:B0-----:R-:W-:-:S05]  /*0110*/  IMAD R12, R12, UR5, R19 ;  /* 0x000000050c0c7c24 */ /* 0x001fca000f8e0213 */
[----:B------:R-:W-:Y:S01]  /*0120*/  ISETP.GT.AND P0, PT, R12, R11, PT ;  /* 0x0000000b0c00720c */ /* 0x000fe20003f04270 */
[----:B-1----:R-:W-:-:S03]  /*0130*/  VIADD R4, R9, 0xfffffffe ;  /* 0xfffffffe09047836 */ /* 0x002fc60000000000 */
[----:B------:R-:W-:Y:S01]  /*0140*/  ISETP.GT.OR P0, PT, R17, R6, P0 ;  /* 0x000000061100720c */ /* 0x000fe20000704670 */
[----:B--2---:R-:W-:Y:S02]  /*0150*/  VIADD R5, R8, 0x1 ;  /* 0x0000000108057836 */ /* 0x004fe40000000000 */
[----:B---3--:R-:W-:-:S05]  /*0160*/  IMAD R4, R4, UR6, R13 ;  /* 0x0000000604047c24 */ /* 0x008fca000f8e020d */
[----:B------:R-:W-:-:S13]  /*0170*/  ISETP.GT.OR P0, PT, R4, R5, P0 ;  /* 0x000000050400720c */ /* 0x000fda0000704670 */
[----:B------:R-:W-:Y:S05]  /*0180*/  @P0 EXIT ;  /* 0x000000000000094d */ /* 0x000fea0003800000 */
[----:B------:R-:W-:Y:S01]  /*0190*/  IABS R16, R7 ;  /* 0x0000000700107213 */ /* 0x000fe20000000000 */
[----:B------:R-:W-:Y:S01]  /*01a0*/  VIADD R12, R12, 0xffffffff ;  /* 0xffffffff0c0c7836 */ /* 0x000fe20000000000 */
[----:B------:R-:W-:Y:S01]  /*01b0*/  IABS R20, R8 ;  /* 0x0000000800147213 */ /* 0x000fe20000000000 */
[----:B------:R-:W-:Y:S01]  /*01c0*/  IMAD.IADD R24, R17, 0x1, R6 ;  /* 0x0000000111187824 */ /* 0x000fe200078e0206 */
[----:B------:R-:W0:Y:S01]  /*01d0*/  I2F.RP R22, R16 ;  /* 0x0000001000167306 */ /* 0x000e220000209400 */
[----:B------:R-:W-:Y:S01]  /*01e0*/  IABS R18, R6 ;  /* 0x0000000600127213 */ /* 0x000fe20000000000 */
[----:B------:R-:W1:Y:S06]  /*01f0*/  LDCU.64 UR6, c[0x0][0x358] ;  /* 0x00006b00ff0677ac */ /* 0x000e6c0008000a00 */
[----:B------:R-:W2:Y:S08]  /*0200*/  I2F.RP R23, R20 ;  /* 0x0000001400177306 */ /* 0x000eb00000209400 */
[----:B------:R-:W3:Y:S08]  /*0210*/  I2F.RP R21, R18 ;  /* 0x0000001200157306 */ /* 0x000ef00000209400 */
[----:B0-----:R-:W0:Y:S08]  /*0220*/  MUFU.RCP R22, R22 ;  /* 0x0000001600167308 */ /* 0x001e300000001000 */
[----:B--2---:R-:W2:Y:S08]  /*0230*/  MUFU.RCP R23, R23 ;  /* 0x0000001700177308 */ /* 0x004eb00000001000 */
[----:B---3--:R-:W3:Y:S01]  /*0240*/  MUFU.RCP R21, R21 ;  /* 0x0000001500157308 */ /* 0x008ee20000001000 */
[----:B0-----:R-:W-:-:S07]  /*0250*/  VIADD R14, R22, 0xffffffe ;  /* 0x0ffffffe160e7836 */ /* 0x001fce0000000000 */
[----:B------:R0:W4:Y:S01]  /*0260*/  F2I.FTZ.U32.TRUNC.NTZ R15, R14 ;  /* 0x0000000e000f7305 */ /* 0x000122000021f000 */
[----:B--2---:R-:W-:-:S07]  /*0270*/  VIADD R5, R23, 0xffffffe ;  /* 0x0ffffffe17057836 */ /* 0x004fce0000000000 */
[----:B------:R-:W2:Y:S01]  /*0280*/  F2I.FTZ.U32.TRUNC.NTZ R5, R5 ;  /* 0x0000000500057305 */ /* 0x000ea2000021f000 */
[----:B---3--:R-:W-:Y:S02]  /*0290*/  VIADD R10, R21, 0xffffffe ;  /* 0x0ffffffe150a7836 */ /* 0x008fe40000000000 */
[----:B0-----:R-:W-:Y:S02]  /*02a0*/  IMAD.MOV.U32 R14, RZ, RZ, RZ ;  /* 0x000000ffff0e7224 */ /* 0x001fe400078e00ff */
[----:B----4-:R-:W-:-:S03]  /*02b0*/  IMAD.MOV R27, RZ, RZ, -R15 ;  /* 0x000000ffff1b7224 */ /* 0x010fc600078e0a0f */
[----:B------:R-:W0:Y:S01]  /*02c0*/  F2I.FTZ.U32.TRUNC.NTZ R11, R10 ;  /* 0x0000000a000b7305 */ /* 0x000e22000021f000 */
[----:B------:R-:W-:Y:S02]  /*02d0*/  IMAD R21, R27, R16, RZ ;  /* 0x000000101b157224 */ /* 0x000fe400078e02ff */
[----:B--2---:R-:W-:Y:S02]  /*02e0*/  IMAD.MOV R23, RZ, RZ, -R5 ;  /* 0x000000ffff177224 */ /* 0x004fe400078e0a05 */
[----:B------:R-:W-:-:S04]  /*02f0*/  IMAD.HI.U32 R14, R15, R21, R14 ;  /* 0x000000150f0e7227 */ /* 0x000fc800078e000e */
[----:B------:R-:W-:Y:S02]  /*0300*/  VIADD R15, R4, 0xffffffff ;  /* 0xffffffff040f7836 */ /* 0x000fe40000000000 */
[----:B------:R-:W-:Y:S02]  /*0310*/  IMAD R23, R23, R20, RZ ;  /* 0x0000001417177224 */ /* 0x000fe400078e02ff */
[----:B------:R-:W-:Y:S02]  /*0320*/  IMAD.MOV.U32 R4, RZ, RZ, RZ ;  /* 0x000000ffff047224 */ /* 0x000fe400078e00ff */
[----:B0-----:R-:W-:Y:S02]  /*0330*/  IMAD.MOV R25, RZ, RZ, -R11 ;  /* 0x000000ffff197224 */ /* 0x001fe400078e0a0b */
[----:B------:R-:W-:-:S04]  /*0340*/  IMAD.HI.U32 R4, R5, R23, R4 ;  /* 0x0000001705047227 */ /* 0x000fc800078e0004 */
[----:B------:R-:W-:Y:S02]  /*0350*/  IMAD R5, R25, R18, RZ ;  /* 0x0000001219057224 */ /* 0x000fe400078e02ff */
[----:B------:R-:W-:Y:S02]  /*0360*/  IMAD.IADD R22, R15, 0x1, R8 ;  /* 0x000000010f167824 */ /* 0x000fe400078e0208 */
[----:B------:R-:W-:Y:S02]  /*0370*/  IMAD.MOV.U32 R10, RZ, RZ, RZ ;  /* 0x000000ffff0a7224 */ /* 0x000fe400078e00ff */
[----:B------:R-:W-:Y:S01]  /*0380*/  IMAD.IADD R23, R12, 0x1, R7 ;  /* 0x000000010c177824 */ /* 0x000fe200078e0207 */
[----:B------:R-:W-:Y:S01]  /*0390*/  ISETP.GE.AND P3, PT, R22, RZ, PT ;  /* 0x000000ff1600720c */ /* 0x000fe20003f66270 */
[----:B------:R-:W-:Y:S01]  /*03a0*/  IMAD.HI.U32 R10, R11, R5, R10 ;  /* 0x000000050b0a7227 */ /* 0x000fe200078e000a */
[----:B------:R-:W-:Y:S02]  /*03b0*/  IABS R11, R22 ;  /* 0x00000016000b7213 */ /* 0x000fe40000000000 */
[----:B------:R-:W-:-:S02]  /*03c0*/  IABS R21, R23 ;  /* 0x0000001700157213 */ /* 0x000fc40000000000 */
[----:B------:R-:W-:Y:S01]  /*03d0*/  IABS R5, R24 ;  /* 0x0000001800057213 */ /* 0x000fe20000000000 */
[----:B------:R-:W-:Y:S01]  /*03e0*/  IMAD.HI.U32 R4, R4, R11, RZ ;  /* 0x0000000b04047227 */ /* 0x000fe200078e00ff */
[----:B------:R-:W-:-:S03]  /*03f0*/  ISETP.GE.AND P4, PT, R23, RZ, PT ;  /* 0x000000ff1700720c */ /* 0x000fc60003f86270 */
[----:B------:R-:W-:Y:S01]  /*0400*/  IMAD.HI.U32 R14, R14, R21, RZ ;  /* 0x000000150e0e7227 */ /* 0x000fe200078e00ff */
[----:B------:R-:W-:-:S03]  /*0410*/  IADD3 R4, PT, PT, -R4, RZ, RZ ;  /* 0x000000ff04047210 */ /* 0x000fc60007ffe1ff */
[----:B------:R-:W-:-:S04]  /*0420*/  IMAD.HI.U32 R10, R10, R5, RZ ;  /* 0x000000050a0a7227 */ /* 0x000fc800078e00ff */
[----:B------:R-:W-:Y:S02]  /*0430*/  IMAD.MOV R14, RZ, RZ, -R14 ;  /* 0x000000ffff0e7224 */ /* 0x000fe400078e0a0e */
[----:B------:R-:W-:Y:S02]  /*0440*/  IMAD.MOV R10, RZ, RZ, -R10 ;  /* 0x000000ffff0a7224 */ /* 0x000fe400078e0a0a */
[----:B------:R-:W-:Y:S02]  /*0450*/  IMAD R21, R16, R14, R21 ;  /* 0x0000000e10157224 */ /* 0x000fe400078e0215 */
[----:B------:R-:W-:Y:S02]  /*0460*/  IMAD R25, R20, R4, R11 ;  /* 0x0000000414197224 */ /* 0x000fe400078e020b */
        /* <DEDUP_REMOVED lines=9> */
[----:B------:R-:W-:Y:S02]  /*0500*/  ISETP.GT.U32.AND P0, PT, R16, R21, PT ;  /* 0x000000151000720c */ /* 0x000fe40003f04070 */
[----:B------:R-:W-:Y:S02]  /*0510*/  ISETP.GT.U32.AND P1, PT, R20, R25, PT ;  /* 0x000000191400720c */ /* 0x000fe40003f24070 */
[----:B------:R-:W-:-:S09]  /*0520*/  ISETP.GT.U32.AND P5, PT, R18, R5, PT ;  /* 0x000000051200720c */ /* 0x000fd20003fa4070 */
[----:B------:R-:W-:Y:S01]  /*0530*/  @!P0 IMAD.IADD R21, R21, 0x1, -R16 ;  /* 0x0000000115158824 */ /* 0x000fe200078e0a10 */
[----:B------:R-:W-:Y:S01]  /*0540*/  ISETP.NE.AND P0, PT, R8, RZ, PT ;  /* 0x000000ff0800720c */ /* 0x000fe20003f05270 */
[----:B------:R-:W-:Y:S01]  /*0550*/  @!P1 IMAD.IADD R25, R25, 0x1, -R20 ;  /* 0x0000000119199824 */ /* 0x000fe200078e0a14 */
[----:B------:R-:W-:Y:S01]  /*0560*/  ISETP.NE.AND P1, PT, R7, RZ, PT ;  /* 0x000000ff0700720c */ /* 0x000fe20003f25270 */
[----:B------:R-:W-:Y:S01]  /*0570*/  @!P5 IMAD.IADD R5, R5, 0x1, -R18 ;  /* 0x000000010505d824 */ /* 0x000fe200078e0a12 */
[----:B------:R-:W-:Y:S01]  /*0580*/  ISETP.NE.AND P5, PT, R6, RZ, PT ;  /* 0x000000ff0600720c */ /* 0x000fe20003fa5270 */
[----:B------:R-:W-:Y:S02]  /*0590*/  @!P4 IMAD.MOV R21, RZ, RZ, -R21 ;  /* 0x000000ffff15c224 */ /* 0x000fe400078e0a15 */
[----:B------:R-:W-:Y:S02]  /*05a0*/  @!P3 IMAD.MOV R25, RZ, RZ, -R25 ;  /* 0x000000ffff19b224 */ /* 0x000fe400078e0a19 */
[----:B------:R-:W-:-:S04]  /*05b0*/  @!P2 IMAD.MOV R5, RZ, RZ, -R5 ;  /* 0x000000ffff05a224 */ /* 0x000fc800078e0a05 */
[----:B------:R-:W-:Y:S02]  /*05c0*/  @!P0 LOP3.LUT R25, RZ, R8, RZ, 0x33, !PT ;  /* 0x00000008ff198212 */ /* 0x000fe400078e33ff */
[----:B------:R-:W-:Y:S02]  /*05d0*/  @!P1 LOP3.LUT R21, RZ, R7, RZ, 0x33, !PT ;  /* 0x00000007ff159212 */ /* 0x000fe400078e33ff */
[----:B------:R-:W-:-:S03]  /*05e0*/  @!P5 LOP3.LUT R5, RZ, R6, RZ, 0x33, !PT ;  /* 0x00000006ff05d212 */ /* 0x000fc600078e33ff */
[----:B------:R-:W-:-:S04]  /*05f0*/  IMAD R25, R25, R7, R21 ;  /* 0x0000000719197224 */ /* 0x000fc800078e0215 */
[----:B------:R-:W-:-:S04]  /*0600*/  IMAD R4, R25, R6, R5 ;  /* 0x0000000619047224 */ /* 0x000fc800078e0205 */
[----:B0-----:R-:W-:-:S06]  /*0610*/  IMAD.WIDE R10, R4, 0x4, R10 ;  /* 0x00000004040a7825 */ /* 0x001fcc00078e020a */
[----:B-1----:R-:W2:Y:S01]  /*0620*/  LDG.E R10, desc[UR6][R10.64] ;  /* 0x000000060a0a7981 */ /* 0x002ea2000c1e1900 */
[----:B------:R-:W0:Y:S01]  /*0630*/  S2UR UR5, SR_CgaCtaId ;  /* 0x00000000000579c3 */ /* 0x000e220000008800 */
[C---:B------:R-:W-:Y:S01]  /*0640*/  VIADD R14, R2.reuse, 0xffffffff ;  /* 0xffffffff020e7836 */ /* 0x040fe20000000000 */
[----:B------:R-:W-:Y:S01]  /*0650*/  ISETP.NE.AND P0, PT, R19, RZ, PT ;  /* 0x000000ff1300720c */ /* 0x000fe20003f05270 */
[----:B------:R-:W-:Y:S01]  /*0660*/  VIADD R21, R3, 0xffffffff ;  /* 0xffffffff03157836 */ /* 0x000fe20000000000 */
[----:B------:R-:W-:Y:S01]  /*0670*/  UMOV UR4, 0x400 ;  /* 0x0000040000047882 */ /* 0x000fe20000000000 */
[----:B------:R-:W-:Y:S01]  /*0680*/  IMAD R5, R2, R13, R19 ;  /* 0x0000000d02057224 */ /* 0x000fe200078e0213 */
[----:B------:R-:W-:Y:S02]  /*0690*/  ISETP.GE.U32.AND P1, PT, R19, R14, PT ;  /* 0x0000000e1300720c */ /* 0x000fe40003f26070 */
[----:B------:R-:W-:Y:S01]  /*06a0*/  ISETP.EQ.OR P0, PT, R0, RZ, !P0 ;  /* 0x000000ff0000720c */ /* 0x000fe20004702670 */
[----:B------:R-:W-:Y:S01]  /*06b0*/  IMAD R5, R5, R3, R0 ;  /* 0x0000000305057224 */ /* 0x000fe200078e0200 */
[----:B------:R-:W-:-:S02]  /*06c0*/  ISETP.EQ.OR P1, PT, R13, RZ, P1 ;  /* 0x000000ff0d00720c */ /* 0x000fc40000f22670 */
[----:B------:R-:W-:-:S04]  /*06d0*/  ISETP.GE.U32.OR P0, PT, R0, R21, P0 ;  /* 0x000000150000720c */ /* 0x000fc80000706470 */
[----:B------:R-:W-:Y:S01]  /*06e0*/  PLOP3.LUT P0, PT, P0, P1, PT, 0xf8, 0x8f ;  /* 0x00000000008f781c */ /* 0x000fe20000703f70 */
[----:B0-----:R-:W-:-:S12]  /*06f0*/  ULEA UR4, UR5, UR4, 0x18 ;  /* 0x0000000405047291 */ /* 0x001fd8000f8ec0ff */
[----:B------:R-:W-:Y:S01]  /*0700*/  @!P0 VIADD R14, R9, 0xffffffff ;  /* 0xffffffff090e8836 */ /* 0x000fe20000000000 */
[----:B------:R-:W-:-:S04]  /*0710*/  LEA R5, R5, UR4, 0x2 ;  /* 0x0000000405057c11 */ /* 0x000fc8000f8e10ff */
[----:B------:R-:W-:-:S04]  /*0720*/  ISETP.LT.U32.AND P0, PT, R13, R14, !P0 ;  /* 0x0000000e0d00720c */ /* 0x000fc80004701070 */
[----:B------:R-:W-:-:S04]  /*0730*/  ISETP.EQ.OR P0, PT, R17, R6, !P0 ;  /* 0x000000061100720c */ /* 0x000fc80004702670 */
[----:B------:R-:W-:-:S04]  /*0740*/  ISETP.EQ.OR P0, PT, R12, R7, P0 ;  /* 0x000000070c00720c */ /* 0x000fc80000702670 */
[----:B------:R-:W-:Y:S01]  /*0750*/  ISETP.EQ.OR P0, PT, R15, R8, P0 ;  /* 0x000000080f00720c */ /* 0x000fe20000702670 */
[----:B--2---:R0:W-:Y:S01]  /*0760*/  STS [R5], R10 ;  /* 0x0000000a05007388 */ /* 0x0041e20000000800 */
[----:B------:R-:W-:Y:S11]  /*0770*/  BAR.SYNC.DEFER_BLOCKING 0x0 ;  /* 0x0000000000007b1d */ /* 0x000ff60000010000 */
[----:B------:R-:W-:Y:S05]  /*0780*/  @P0 EXIT ;  /* 0x000000000000094d */ /* 0x000fea0003800000 */
[----:B------:R-:W-:Y:S01]  /*0790*/  IMAD.IADD R6, R21, 0x1, R0 ;  /* 0x0000000115067824 */ /* 0x000fe200078e0200 */
[----:B------:R-:W-:Y:S02]  /*07a0*/  LOP3.LUT R17, R3, 0xffff, RZ, 0xc0, !PT ;  /* 0x0000ffff03117812 */ /* 0x000fe400078ec0ff */
[----:B------:R-:W-:Y:S02]  /*07b0*/  MOV R8, 0x7e0 ;  /* 0x000007e000087802 */ /* 0x000fe40000000f00 */
[----:B------:R-:W-:-:S07]  /*07c0*/  LOP3.LUT R22, R6, 0xffff, RZ, 0xc0, !PT ;  /* 0x0000ffff06167812 */ /* 0x000fce00078ec0ff */
[----:B0-----:R-:W-:Y:S05]  /*07d0*/  CALL.REL.NOINC `($__internal_0_$__cuda_sm20_rem_u16) ;  /* 0x0000000800c07944 */ /* 0x001fea0003c00000 */
[C---:B------:R-:W-:Y:S01]  /*07e0*/  IMAD.IADD R19, R2.reuse, 0x1, R19 ;  /* 0x0000000102137824 */ /* 0x040fe200078e0213 */
[----:B------:R-:W-:Y:S02]  /*07f0*/  LOP3.LUT R7, R23, 0xffff, RZ, 0xc0, !PT ;  /* 0x0000ffff17077812 */ /* 0x000fe400078ec0ff */
[----:B------:R-:W-:Y:S01]  /*0800*/  LOP3.LUT R17, R2, 0xffff, RZ, 0xc0, !PT ;  /* 0x0000ffff02117812 */ /* 0x000fe200078ec0ff */
[----:B------:R-:W-:Y:S01]  /*0810*/  VIADD R22, R19, 0xffffffff ;  /* 0xffffffff13167836 */ /* 0x000fe20000000000 */
[----:B------:R-:W-:-:S04]  /*0820*/  MOV R8, 0x850 ;  /* 0x0000085000087802 */ /* 0x000fc80000000f00 */
[----:B------:R-:W-:-:S07]  /*0830*/  LOP3.LUT R22, R22, 0xffff, RZ, 0xc0, !PT ;  /* 0x0000ffff16167812 */ /* 0x000fce00078ec0ff */
[----:B------:R-:W-:Y:S05]  /*0840*/  CALL.REL.NOINC `($__internal_0_$__cuda_sm20_rem_u16) ;  /* 0x0000000800a47944 */ /* 0x000fea0003c00000 */
[C---:B------:R-:W-:Y:S02]  /*0850*/  IADD3 R13, PT, PT, R9.reuse, R13, RZ ;  /* 0x0000000d090d7210 */ /* 0x040fe40007ffe0ff */
[----:B------:R-:W-:Y:S02]  /*0860*/  LOP3.LUT R17, R9, 0xff, RZ, 0xc0, !PT ;  /* 0x000000ff09117812 */ /* 0x000fe400078ec0ff */
[----:B------:R-:W-:Y:S01]  /*0870*/  LOP3.LUT R14, R23, 0xffff, RZ, 0xc0, !PT ;  /* 0x0000ffff170e7812 */ /* 0x000fe200078ec0ff */
[----:B------:R-:W-:Y:S01]  /*0880*/  VIADD R22, R13, 0xffffffff ;  /* 0xffffffff0d167836 */ /* 0x000fe20000000000 */
[----:B------:R-:W-:-:S04]  /*0890*/  MOV R8, 0x8c0 ;  /* 0x000008c000087802 */ /* 0x000fc80000000f00 */
[----:B------:R-:W-:-:S07]  /*08a0*/  LOP3.LUT R22, R22, 0xff, RZ, 0xc0, !PT ;  /* 0x000000ff16167812 */ /* 0x000fce00078ec0ff */
[----:B------:R-:W-:Y:S05]  /*08b0*/  CALL.REL.NOINC `($__internal_0_$__cuda_sm20_rem_u16) ;  /* 0x0000000800887944 */ /* 0x000fea0003c00000 */
[----:B------:R-:W-:Y:S02]  /*08c0*/  LOP3.LUT R9, R23, 0xffff, RZ, 0xc0, !PT ;  /* 0x0000ffff17097812 */ /* 0x000fe400078ec0ff */
[----:B------:R-:W-:-:S03]  /*08d0*/  LOP3.LUT R22, R13, 0xff, RZ, 0xc0, !PT ;  /* 0x000000ff0d167812 */ /* 0x000fc600078ec0ff */
[----:B------:R-:W-:-:S04]  /*08e0*/  IMAD R9, R2, R9, RZ ;  /* 0x0000000902097224 */ /* 0x000fc800078e02ff */
[----:B------:R-:W-:-:S04]  /*08f0*/  IMAD.IADD R10, R14, 0x1, R9 ;  /* 0x000000010e0a7824 */ /* 0x000fc800078e0209 */
[----:B------:R-:W-:-:S04]  /*0900*/  IMAD R10, R10, R3, RZ ;  /* 0x000000030a0a7224 */ /* 0x000fc800078e02ff */
[----:B------:R-:W-:-:S05]  /*0910*/  IMAD.IADD R8, R7, 0x1, R10 ;  /* 0x0000000107087824 */ /* 0x000fca00078e020a */
[----:B------:R-:W-:-:S05]  /*0920*/  LEA R8, R8, UR4, 0x2 ;  /* 0x0000000408087c11 */ /* 0x000fca000f8e10ff */
[----:B------:R0:W1:Y:S02]  /*0930*/  LDS R21, [R8] ;  /* 0x0000000008157984 */ /* 0x0000640000000800 */
[----:B0-----:R-:W-:-:S07]  /*0940*/  MOV R8, 0x960 ;  /* 0x0000096000087802 */ /* 0x001fce0000000f00 */
[----:B-1----:R-:W-:Y:S05]  /*0950*/  CALL.REL.NOINC `($__internal_0_$__cuda_sm20_rem_u16) ;  /* 0x0000000800607944 */ /* 0x002fea0003c00000 */
[----:B------:R-:W-:Y:S01]  /*0960*/  LOP3.LUT R11, R23, 0xffff, RZ, 0xc0, !PT ;  /* 0x0000ffff170b7812 */ /* 0x000fe200078ec0ff */
[----:B------:R-:W-:-:S04]  /*0970*/  VIADD R13, R13, 0x1 ;  /* 0x000000010d0d7836 */ /* 0x000fc80000000000 */
[----:B------:R-:W-:Y:S01]  /*0980*/  IMAD R11, R2, R11, RZ ;  /* 0x0000000b020b7224 */ /* 0x000fe200078e02ff */
[----:B------:R-:W-:-:S03]  /*0990*/  LOP3.LUT R22, R13, 0xff, RZ, 0xc0, !PT ;  /* 0x000000ff0d167812 */ /* 0x000fc600078ec0ff */
[----:B------:R-:W-:-:S04]  /*09a0*/  IMAD.IADD R12, R14, 0x1, R11 ;  /* 0x000000010e0c7824 */ /* 0x000fc800078e020b */
[----:B------:R-:W-:-:S04]  /*09b0*/  IMAD R12, R12, R3, RZ ;  /* 0x000000030c0c7224 */ /* 0x000fc800078e02ff */
[----:B------:R-:W-:-:S05]  /*09c0*/  IMAD.IADD R8, R7, 0x1, R12 ;  /* 0x0000000107087824 */ /* 0x000fca00078e020c */
[----:B------:R-:W-:-:S05]  /*09d0*/  LEA R8, R8, UR4, 0x2 ;  /* 0x0000000408087c11 */ /* 0x000fca000f8e10ff */
[----:B------:R0:W1:Y:S02]  /*09e0*/  LDS R16, [R8] ;  /* 0x0000000008107984 */ /* 0x0000640000000800 */
[----:B0-----:R-:W-:-:S07]  /*09f0*/  MOV R8, 0xa10 ;  /* 0x00000a1000087802 */ /* 0x001fce0000000f00 */
[----:B-1----:R-:W-:Y:S05]  /*0a00*/  CALL.REL.NOINC `($__internal_0_$__cuda_sm20_rem_u16) ;  /* 0x0000000800347944 */ /* 0x002fea0003c00000 */
[----:B------:R-:W-:Y:S02]  /*0a10*/  LOP3.LUT R13, R23, 0xffff, RZ, 0xc0, !PT ;  /* 0x0000ffff170d7812 */ /* 0x000fe400078ec0ff */
[----:B------:R-:W-:Y:S02]  /*0a20*/  LOP3.LUT R22, R19, 0xffff, RZ, 0xc0, !PT ;  /* 0x0000ffff13167812 */ /* 0x000fe400078ec0ff */
[C---:B------:R-:W-:Y:S01]  /*0a30*/  LOP3.LUT R17, R2.reuse, 0xffff, RZ, 0xc0, !PT ;  /* 0x0000ffff02117812 */ /* 0x040fe200078ec0ff */
[----:B------:R-:W-:-:S04]  /*0a40*/  IMAD R13, R2, R13, RZ ;  /* 0x0000000d020d7224 */ /* 0x000fc800078e02ff */
[----:B------:R-:W-:-:S04]  /*0a50*/  IMAD.IADD R14, R14, 0x1, R13 ;  /* 0x000000010e0e7824 */ /* 0x000fc800078e020d */
[----:B------:R-:W-:-:S04]  /*0a60*/  IMAD R14, R14, R3, RZ ;  /* 0x000000030e0e7224 */ /* 0x000fc800078e02ff */
[----:B------:R-:W-:-:S05]  /*0a70*/  IMAD.IADD R8, R7, 0x1, R14 ;  /* 0x0000000107087824 */ /* 0x000fca00078e020e */
[----:B------:R-:W-:-:S06]  /*0a80*/  LEA R8, R8, UR4, 0x2 ;  /* 0x0000000408087c11 */ /* 0x000fcc000f8e10ff */
[----:B------:R-:W0:Y:S02]  /*0a90*/  LDS R8, [R8] ;  /* 0x0000000008087984 */ /* 0x000e240000000800 */
[----:B0-----:R-:W-:Y:S02]  /*0aa0*/  IADD3 R21, PT, PT, R8, R16, R21 ;  /* 0x0000001008157210 */ /* 0x001fe40007ffe015 */
[----:B------:R-:W-:-:S07]  /*0ab0*/  MOV R8, 0xad0 ;  /* 0x00000ad000087802 */ /* 0x000fce0000000f00 */
[----:B------:R-:W-:Y:S05]  /*0ac0*/  CALL.REL.NOINC `($__internal_0_$__cuda_sm20_rem_u16) ;  /* 0x0000000800047944 */ /* 0x000fea0003c00000 */
[----:B------:R-:W-:Y:S01]  /*0ad0*/  LOP3.LUT R20, R23, 0xffff, RZ, 0xc0, !PT ;  /* 0x0000ffff17147812 */ /* 0x000fe200078ec0ff */
[----:B------:R-:W-:Y:S01]  /*0ae0*/  VIADD R19, R19, 0x1 ;  /* 0x0000000113137836 */ /* 0x000fe20000000000 */
[----:B------:R-:W-:-:S03]  /*0af0*/  LOP3.LUT R17, R2, 0xffff, RZ, 0xc0, !PT ;  /* 0x0000ffff02117812 */ /* 0x000fc600078ec0ff */
[--C-:B------:R-:W-:Y:S01]  /*0b00*/  IMAD.IADD R18, R11, 0x1, R20.reuse ;  /* 0x000000010b127824 */ /* 0x100fe200078e0214 */
[----:B------:R-:W-:Y:S01]  /*0b10*/  LOP3.LUT R22, R19, 0xffff, RZ, 0xc0, !PT ;  /* 0x0000ffff13167812 */ /* 0x000fe200078ec0ff */
[--C-:B------:R-:W-:Y:S02]  /*0b20*/  IMAD.IADD R16, R9, 0x1, R20.reuse ;  /* 0x0000000109107824 */ /* 0x100fe400078e0214 */
[-C--:B------:R-:W-:Y:S02]  /*0b30*/  IMAD R18, R18, R3.reuse, RZ ;  /* 0x0000000312127224 */ /* 0x080fe400078e02ff */
[----:B------:R-:W-:Y:S02]  /*0b40*/  IMAD R16, R16, R3, RZ ;  /* 0x0000000310107224 */ /* 0x000fe400078e02ff */
[----:B------:R-:W-:Y:S02]  /*0b50*/  IMAD.IADD R20, R13, 0x1, R20 ;  /* 0x000000010d147824 */ /* 0x000fe400078e0214 */
[----:B------:R-:W-:-:S02]  /*0b60*/  IMAD.IADD R15, R7, 0x1, R18 ;  /* 0x00000001070f7824 */ /* 0x000fc400078e0212 */
[----:B------:R-:W-:Y:S02]  /*0b70*/  IMAD.IADD R8, R7, 0x1, R16 ;  /* 0x0000000107087824 */ /* 0x000fe400078e0210 */
[----:B------:R-:W-:Y:S01]  /*0b80*/  IMAD R20, R20, R3, RZ ;  /* 0x0000000314147224 */ /* 0x000fe200078e02ff */
[----:B------:R-:W-:Y:S02]  /*0b90*/  LEA R23, R15, UR4, 0x2 ;  /* 0x000000040f177c11 */ /* 0x000fe4000f8e10ff */
[----:B------:R-:W-:Y:S01]  /*0ba0*/  LEA R8, R8, UR4, 0x2 ;  /* 0x0000000408087c11 */ /* 0x000fe2000f8e10ff */
[----:B------:R-:W-:-:S03]  /*0bb0*/  IMAD.IADD R15, R7, 0x1, R20 ;  /* 0x00000001070f7824 */ /* 0x000fc600078e0214 */
[----:B------:R-:W-:Y:S02]  /*0bc0*/  LDS R23, [R23] ;  /* 0x0000000017177984 */ /* 0x000fe40000000800 */
[----:B------:R-:W-:Y:S02]  /*0bd0*/  LEA R15, R15, UR4, 0x2 ;  /* 0x000000040f0f7c11 */ /* 0x000fe4000f8e10ff */
[----:B------:R-:W0:Y:S04]  /*0be0*/  LDS R8, [R8] ;  /* 0x0000000008087984 */ /* 0x000e280000000800 */
[----:B------:R-:W1:Y:S01]  /*0bf0*/  LDS R15, [R15] ;  /* 0x000000000f0f7984 */ /* 0x000e620000000800 */
[----:B0-----:R-:W-:Y:S02]  /*0c00*/  IADD3 R28, PT, PT, R23, R21, R8 ;  /* 0x00000015171c7210 */ /* 0x001fe40007ffe008 */
[----:B------:R-:W-:-:S07]  /*0c10*/  MOV R8, 0xc30 ;  /* 0x00000c3000087802 */ /* 0x000fce0000000f00 */
[----:B-1----:R-:W-:Y:S05]  /*0c20*/  CALL.REL.NOINC `($__internal_0_$__cuda_sm20_rem_u16) ;  /* 0x0000000400ac7944 */ /* 0x002fea0003c00000 */
[----:B------:R-:W-:Y:S02]  /*0c30*/  LOP3.LUT R2, R23, 0xffff, RZ, 0xc0, !PT ;  /* 0x0000ffff17027812 */ /* 0x000fe400078ec0ff */
[----:B------:R-:W-:Y:S02]  /*0c40*/  LOP3.LUT R17, R3, 0xffff, RZ, 0xc0, !PT ;  /* 0x0000ffff03117812 */ /* 0x000fe400078ec0ff */
[----:B------:R-:W-:Y:S01]  /*0c50*/  IADD3 R22, PT, PT, R11, R2, RZ ;  /* 0x000000020b167210 */ /* 0x000fe20007ffe0ff */
[--C-:B------:R-:W-:Y:S02]  /*0c60*/  IMAD.IADD R8, R9, 0x1, R2.reuse ;  /* 0x0000000109087824 */ /* 0x100fe400078e0202 */
[----:B------:R-:W-:Y:S02]  /*0c70*/  IMAD.IADD R24, R13, 0x1, R2 ;  /* 0x000000010d187824 */ /* 0x000fe400078e0202 */
[-C--:B------:R-:W-:Y:S02]  /*0c80*/  IMAD R2, R8, R3.reuse, RZ ;  /* 0x0000000308027224 */ /* 0x080fe400078e02ff */
[----:B------:R-:W-:-:S02]  /*0c90*/  IMAD R9, R22, R3, RZ ;  /* 0x0000000316097224 */ /* 0x000fc400078e02ff */
[----:B------:R-:W-:Y:S02]  /*0ca0*/  IMAD R11, R24, R3, RZ ;  /* 0x00000003180b7224 */ /* 0x000fe400078e02ff */
[C---:B------:R-:W-:Y:S02]  /*0cb0*/  IMAD.IADD R8, R7.reuse, 0x1, R2 ;  /* 0x0000000107087824 */ /* 0x040fe400078e0202 */
[C---:B------:R-:W-:Y:S02]  /*0cc0*/  IMAD.IADD R13, R7.reuse, 0x1, R9 ;  /* 0x00000001070d7824 */ /* 0x040fe400078e0209 */
[----:B------:R-:W-:Y:S01]  /*0cd0*/  IMAD.IADD R7, R7, 0x1, R11 ;  /* 0x0000000107077824 */ /* 0x000fe200078e020b */
[----:B------:R-:W-:Y:S01]  /*0ce0*/  LEA R8, R8, UR4, 0x2 ;  /* 0x0000000408087c11 */ /* 0x000fe2000f8e10ff */
[----:B------:R-:W-:Y:S01]  /*0cf0*/  IMAD.IADD R22, R3, 0x1, R0 ;  /* 0x0000000103167824 */ /* 0x000fe200078e0200 */
[----:B------:R-:W-:Y:S02]  /*0d00*/  LEA R13, R13, UR4, 0x2 ;  /* 0x000000040d0d7c11 */ /* 0x000fe4000f8e10ff */
[----:B------:R-:W-:-:S02]  /*0d10*/  LEA R7, R7, UR4, 0x2 ;  /* 0x0000000407077c11 */ /* 0x000fc4000f8e10ff */
[----:B------:R-:W0:Y:S01]  /*0d20*/  LDS R8, [R8] ;  /* 0x0000000008087984 */ /* 0x000e220000000800 */
[----:B------:R-:W-:-:S03]  /*0d30*/  LOP3.LUT R22, R22, 0xffff, RZ, 0xc0, !PT ;  /* 0x0000ffff16167812 */ /* 0x000fc600078ec0ff */
[----:B------:R-:W-:Y:S04]  /*0d40*/  LDS R13, [R13] ;  /* 0x000000000d0d7984 */ /* 0x000fe80000000800 */
[----:B------:R-:W1:Y:S01]  /*0d50*/  LDS R7, [R7] ;  /* 0x0000000007077984 */ /* 0x000e620000000800 */
[----:B0-----:R-:W-:Y:S02]  /*0d60*/  IADD3 R0, PT, PT, R8, R28, R15 ;  /* 0x0000001c08007210 */ /* 0x001fe40007ffe00f */
[----:B------:R-:W-:Y:S02]  /*0d70*/  MOV R8, 0xda0 ;  /* 0x00000da000087802 */ /* 0x000fe40000000f00 */
[----:B-1----:R-:W-:-:S07]  /*0d80*/  IADD3 R0, PT, PT, R7, R0, R13 ;  /* 0x0000000007007210 */ /* 0x002fce0007ffe00d */
[----:B------:R-:W-:Y:S05]  /*0d90*/  CALL.REL.NOINC `($__internal_0_$__cuda_sm20_rem_u16) ;  /* 0x0000000400507944 */ /* 0x000fea0003c00000 */
[----:B------:R-:W-:Y:S01]  /*0da0*/  LOP3.LUT R23, R23, 0xffff, RZ, 0xc0, !PT ;  /* 0x0000ffff17177812 */ /* 0x000fe200078ec0ff */
[----:B------:R-:W-:-:S04]  /*0db0*/  VIADD R6, R6, 0x2 ;  /* 0x0000000206067836 */ /* 0x000fc80000000000 */
[--C-:B------:R-:W-:Y:S02]  /*0dc0*/  IMAD.IADD R8, R10, 0x1, R23.reuse ;  /* 0x000000010a087824 */ /* 0x100fe400078e0217 */
[--C-:B------:R-:W-:Y:S02]  /*0dd0*/  IMAD.IADD R15, R12, 0x1, R23.reuse ;  /* 0x000000010c0f7824 */ /* 0x100fe400078e0217 */
[--C-:B------:R-:W-:Y:S01]  /*0de0*/  IMAD.IADD R21, R16, 0x1, R23.reuse ;  /* 0x0000000110157824 */ /* 0x100fe200078e0217 */
[----:B------:R-:W-:Y:S01]  /*0df0*/  LEA R13, R8, UR4, 0x2 ;  /* 0x00000004080d7c11 */ /* 0x000fe2000f8e10ff */
[--C-:B------:R-:W-:Y:S01]  /*0e00*/  IMAD.IADD R19, R14, 0x1, R23.reuse ;  /* 0x000000010e137824 */ /* 0x100fe200078e0217 */
[----:B------:R-:W-:Y:S01]  /*0e10*/  LEA R15, R15, UR4, 0x2 ;  /* 0x000000040f0f7c11 */ /* 0x000fe2000f8e10ff */
[--C-:B------:R-:W-:Y:S01]  /*0e20*/  IMAD.IADD R22, R20, 0x1, R23.reuse ;  /* 0x0000000114167824 */ /* 0x100fe200078e0217 */
[----:B------:R-:W-:Y:S01]  /*0e30*/  LEA R21, R21, UR4, 0x2 ;  /* 0x0000000415157c11 */ /* 0x000fe2000f8e10ff */
[--C-:B------:R-:W-:Y:S01]  /*0e40*/  IMAD.IADD R17, R2, 0x1, R23.reuse ;  /* 0x0000000102117824 */ /* 0x100fe200078e0217 */
[----:B------:R-:W-:Y:S01]  /*0e50*/  LEA R19, R19, UR4, 0x2 ;  /* 0x0000000413137c11 */ /* 0x000fe2000f8e10ff */
[----:B------:R-:W-:Y:S01]  /*0e60*/  LDS R13, [R13] ;  /* 0x000000000d0d7984 */ /* 0x000fe20000000800 */
[----:B------:R-:W-:-:S02]  /*0e70*/  IMAD.IADD R7, R9, 0x1, R23 ;  /* 0x0000000109077824 */ /* 0x000fc400078e0217 */
[----:B------:R-:W-:Y:S01]  /*0e80*/  IMAD.IADD R8, R11, 0x1, R23 ;  /* 0x000000010b087824 */ /* 0x000fe200078e0217 */
[----:B------:R-:W0:Y:S01]  /*0e90*/  LDS R15, [R15] ;  /* 0x000000000f0f7984 */ /* 0x000e220000000800 */
[----:B------:R-:W-:Y:S02]  /*0ea0*/  LEA R23, R22, UR4, 0x2 ;  /* 0x0000000416177c11 */ /* 0x000fe4000f8e10ff */
[----:B------:R-:W-:Y:S01]  /*0eb0*/  LEA R24, R17, UR4, 0x2 ;  /* 0x0000000411187c11 */ /* 0x000fe2000f8e10ff */
[----:B------:R-:W-:Y:S01]  /*0ec0*/  LDS R21, [R21] ;  /* 0x0000000015157984 */ /* 0x000fe20000000800 */
[----:B------:R-:W-:Y:S02]  /*0ed0*/  LEA R7, R7, UR4, 0x2 ;  /* 0x0000000407077c11 */ /* 0x000fe4000f8e10ff */
[----:B------:R-:W-:Y:S01]  /*0ee0*/  LEA R8, R8, UR4, 0x2 ;  /* 0x0000000408087c11 */ /* 0x000fe2000f8e10ff */
[----:B------:R-:W1:Y:S01]  /*0ef0*/  LDS R17, [R19] ;  /* 0x0000000013117984 */ /* 0x000e620000000800 */
[----:B------:R-:W-:-:S03]  /*0f00*/  LOP3.LUT R22, R6, 0xffff, RZ, 0xc0, !PT ;  /* 0x0000ffff06167812 */ /* 0x000fc600078ec0ff */
[----:B------:R-:W-:Y:S04]  /*0f10*/  LDS R23, [R23] ;  /* 0x0000000017177984 */ /* 0x000fe80000000800 */
[----:B------:R-:W2:Y:S04]  /*0f20*/  LDS R24, [R24] ;  /* 0x0000000018187984 */ /* 0x000ea80000000800 */
[----:B------:R-:W-:Y:S04]  /*0f30*/  LDS R7, [R7] ;  /* 0x0000000007077984 */ /* 0x000fe80000000800 */
[----:B------:R-:W3:Y:S01]  /*0f40*/  LDS R8, [R8] ;  /* 0x0000000008087984 */ /* 0x000ee20000000800 */
[----:B0-----:R-:W-:-:S04]  /*0f50*/  IADD3 R0, PT, PT, R15, R0, R13 ;  /* 0x000000000f007210 */ /* 0x001fc80007ffe00d */
[----:B-1----:R-:W-:Y:S02]  /*0f60*/  IADD3 R0, PT, PT, R21, R0, R17 ;  /* 0x0000000015007210 */ /* 0x002fe40007ffe011 */
[----:B------:R-:W-:Y:S02]  /*0f70*/  LOP3.LUT R17, R3, 0xffff, RZ, 0xc0, !PT ;  /* 0x0000ffff03117812 */ /* 0x000fe400078ec0ff */
[----:B--2---:R-:W-:-:S04]  /*0f80*/  IADD3 R0, PT, PT, R24, R0, R23 ;  /* 0x0000000018007210 */ /* 0x004fc80007ffe017 */
[----:B---3--:R-:W-:Y:S02]  /*0f90*/  IADD3 R0, PT, PT, R8, R0, R7 ;  /* 0x0000000008007210 */ /* 0x008fe40007ffe007 */
[----:B------:R-:W-:-:S07]  /*0fa0*/  MOV R8, 0xfc0 ;  /* 0x00000fc000087802 */ /* 0x000fce0000000f00 */
[----:B------:R-:W-:Y:S05]  /*0fb0*/  CALL.REL.NOINC `($__internal_0_$__cuda_sm20_rem_u16) ;  /* 0x0000000000c87944 */ /* 0x000fea0003c00000 */
[----:B------:R-:W-:Y:S01]  /*0fc0*/  LOP3.LUT R23, R23, 0xffff, RZ, 0xc0, !PT ;  /* 0x0000ffff17177812 */ /* 0x000fe200078ec0ff */
[----:B------:R-:W-:Y:S03]  /*0fd0*/  LDS R5, [R5] ;  /* 0x0000000005057984 */ /* 0x000fe60000000800 */
[----:B------:R-:W-:Y:S01]  /*0fe0*/  IADD3 R14, PT, PT, R14, R23, RZ ;  /* 0x000000170e0e7210 */ /* 0x000fe20007ffe0ff */
        /* <DEDUP_REMOVED lines=9> */
[--C-:B------:R-:W-:Y:S01]  /*1080*/  IMAD.IADD R18, R18, 0x1, R23.reuse ;  /* 0x0000000112127824 */ /* 0x100fe200078e0217 */
[----:B------:R-:W-:Y:S01]  /*1090*/  LDS R3, [R3] ;  /* 0x0000000003037984 */ /* 0x000fe20000000800 */
[--C-:B------:R-:W-:Y:S01]  /*10a0*/  IMAD.IADD R9, R9, 0x1, R23.reuse ;  /* 0x0000000109097824 */ /* 0x100fe200078e0217 */
[----:B------:R-:W-:Y:S01]  /*10b0*/  LEA R8, R20, UR4, 0x2 ;  /* 0x0000000414087c11 */ /* 0x000fe2000f8e10ff */
[----:B------:R-:W-:Y:S01]  /*10c0*/  IMAD.IADD R23, R11, 0x1, R23 ;  /* 0x000000010b177824 */ /* 0x000fe200078e0217 */
[----:B------:R-:W0:Y:S01]  /*10d0*/  LDS R2, [R2] ;  /* 0x0000000002027984 */ /* 0x000e220000000800 */
[----:B------:R-:W-:-:S02]  /*10e0*/  LEA R18, R18, UR4, 0x2 ;  /* 0x0000000412127c11 */ /* 0x000fc4000f8e10ff */
[----:B------:R-:W-:Y:S01]  /*10f0*/  LEA R11, R13, UR4, 0x2 ;  /* 0x000000040d0b7c11 */ /* 0x000fe2000f8e10ff */
[----:B------:R-:W-:Y:S01]  /*1100*/  LDS R7, [R7] ;  /* 0x0000000007077984 */ /* 0x000fe20000000800 */
[----:B------:R-:W-:Y:S02]  /*1110*/  LEA R10, R9, UR4, 0x2 ;  /* 0x00000004090a7c11 */ /* 0x000fe4000f8e10ff */
[----:B------:R-:W-:Y:S01]  /*1120*/  LEA R13, R23, UR4, 0x2 ;  /* 0x00000004170d7c11 */ /* 0x000fe2000f8e10ff */
[----:B------:R-:W1:Y:S04]  /*1130*/  LDS R6, [R6] ;  /* 0x0000000006067984 */ /* 0x000e680000000800 */
[----:B------:R-:W-:Y:S04]  /*1140*/  LDS R9, [R18] ;  /* 0x0000000012097984 */ /* 0x000fe80000000800 */
[----:B------:R-:W2:Y:S04]  /*1150*/  LDS R8, [R8] ;  /* 0x0000000008087984 */ /* 0x000ea80000000800 */
[----:B------:R-:W-:Y:S04]  /*1160*/  LDS R11, [R11] ;  /* 0x000000000b0b7984 */ /* 0x000fe80000000800 */
[----:B------:R-:W3:Y:S04]  /*1170*/  LDS R10, [R10] ;  /* 0x000000000a0a7984 */ /* 0x000ee80000000800 */
[----:B------:R-:W4:Y:S01]  /*1180*/  LDS R13, [R13] ;  /* 0x000000000d0d7984 */ /* 0x000f220000000800 */
[----:B0-----:R-:W-:-:S04]  /*1190*/  IADD3 R0, PT, PT, R2, R0, R3 ;  /* 0x0000000002007210 */ /* 0x001fc80007ffe003 */
[----:B-1----:R-:W-:-:S04]  /*11a0*/  IADD3 R0, PT, PT, R6, R0, R7 ;  /* 0x0000000006007210 */ /* 0x002fc80007ffe007 */
[----:B--2---:R-:W-:-:S04]  /*11b0*/  IADD3 R0, PT, PT, R8, R0, R9 ;  /* 0x0000000008007210 */ /* 0x004fc80007ffe009 */
[----:B---3--:R-:W-:-:S05]  /*11c0*/  IADD3 R0, PT, PT, R10, R0, R11 ;  /* 0x000000000a007210 */ /* 0x008fca0007ffe00b */
[----:B----4-:R-:W-:-:S05]  /*11d0*/  IMAD.IADD R0, R0, 0x1, R13 ;  /* 0x0000000100007824 */ /* 0x010fca00078e020d */
[C---:B------:R-:W-:Y:S02]  /*11e0*/  LOP3.LUT R2, R0.reuse, 0xfffffffe, RZ, 0xc0, !PT ;  /* 0xfffffffe00027812 */ /* 0x040fe400078ec0ff */
[----:B------:R-:W-:Y:S02]  /*11f0*/  LOP3.LUT R0, R0, 0xfffffffc, RZ, 0xc0, !PT ;  /* 0xfffffffc00007812 */ /* 0x000fe400078ec0ff */
[----:B------:R-:W-:Y:S02]  /*1200*/  ISETP.NE.AND P0, PT, R2, 0x6, PT ;  /* 0x000000060200780c */ /* 0x000fe40003f05270 */
[----:B------:R-:W-:Y:S02]  /*1210*/  ISETP.NE.AND P1, PT, R0, 0x4, PT ;  /* 0x000000040000780c */ /* 0x000fe40003f25270 */
[C---:B------:R-:W-:Y:S02]  /*1220*/  ISETP.EQ.AND P0, PT, R5.reuse, RZ, !P0 ;  /* 0x000000ff0500720c */ /* 0x040fe40004702270 */
[----:B------:R-:W-:-:S04]  /*1230*/  ISETP.NE.OR P1, PT, R5, 0x1, P1 ;  /* 0x000000010500780c */ /* 0x000fc80000f25670 */
[----:B------:R-:W-:-:S13]  /*1240*/  PLOP3.LUT P0, PT, P0, P1, PT, 0x8, 0x80 ;  /* 0x000000000080781c */ /* 0x000fda0000702170 */
[----:B------:R-:W0:Y:S01]  /*1250*/  @!P0 LDC.64 R2, c[0x0][0x388] ;  /* 0x0000e200ff028b82 */ /* 0x000e220000000a00 */
[----:B------:R-:W-:Y:S02]  /*1260*/  @!P0 IMAD.MOV.U32 R5, RZ, RZ, 0x1 ;  /* 0x00000001ff058424 */ /* 0x000fe400078e00ff */
[----:B0-----:R-:W-:-:S05]  /*1270*/  @!P0 IMAD.WIDE R2, R4, 0x4, R2 ;  /* 0x0000000404028825 */ /* 0x001fca00078e0202 */
[----:B------:R0:W-:Y:S01]  /*1280*/  @!P0 STG.E desc[UR6][R2.64], R5 ;  /* 0x0000000502008986 */ /* 0x0001e2000c101906 */
[----:B------:R-:W-:Y:S05]  /*1290*/  @!P0 EXIT ;  /* 0x000000000000894d */ /* 0x000fea0003800000 */
[----:B0-----:R-:W0:Y:S02]  /*12a0*/  LDC.64 R2, c[0x0][0x388] ;  /* 0x0000e200ff027b82 */ /* 0x001e240000000a00 */
[----:B0-----:R-:W-:-:S05]  /*12b0*/  IMAD.WIDE R2, R4, 0x4, R2 ;  /* 0x0000000404027825 */ /* 0x001fca00078e0202 */
[----:B------:R-:W-:Y:S01]  /*12c0*/  STG.E desc[UR6][R2.64], RZ ;  /* 0x000000ff02007986 */ /* 0x000fe2000c101906 */
[----:B------:R-:W-:Y:S05]  /*12d0*/  EXIT ;  /* 0x000000000000794d */ /* 0x000fea0003800000 */
        .weak           $__internal_0_$__cuda_sm20_rem_u16
        .type           $__internal_0_$__cuda_sm20_rem_u16,@function
        .size           $__internal_0_$__cuda_sm20_rem_u16,(.L_x_4 - $__internal_0_$__cuda_sm20_rem_u16)
$__internal_0_$__cuda_sm20_rem_u16:
[----:B------:R-:W0:Y:S01]  /*12e0*/  I2F.U16 R24, R17 ;  /* 0x0000001100187306 */ /* 0x000e220000101000 */
[----:B------:R-:W-:Y:S02]  /*12f0*/  IMAD.MOV.U32 R23, RZ, RZ, 0x4b800000 ;  /* 0x4b800000ff177424 */ /* 0x000fe400078e00ff */
[----:B------:R-:W-:Y:S01]  /*1300*/  IMAD.MOV.U32 R27, RZ, RZ, 0x0 ;  /* 0x00000000ff1b7424 */ /* 0x000fe200078e00ff */
[C---:B0-----:R-:W-:Y:S02]  /*1310*/  FSETP.GEU.AND P1, PT, |R24|.reuse, 1.175494350822287508e-38, PT ;  /* 0x008000001800780b */ /* 0x041fe40003f2e200 */
[----:B------:R-:W-:Y:S02]  /*1320*/  FSETP.GT.AND P0, PT, |R24|, 8.50705917302346158658e+37, PT ;  /* 0x7e8000001800780b */ /* 0x000fe40003f04200 */
[----:B------:R-:W-:-:S04]  /*1330*/  FSEL R23, R23, 1, !P1 ;  /* 0x3f80000017177808 */ /* 0x000fc80004800000 */
[----:B------:R-:W-:Y:S02]  /*1340*/  FSEL R23, R23, 0.25, !P0 ;  /* 0x3e80000017177808 */ /* 0x000fe40004000000 */
[----:B------:R-:W-:-:S03]  /*1350*/  ISETP.NE.U32.AND P0, PT, R17, RZ, PT ;  /* 0x000000ff1100720c */ /* 0x000fc60003f05070 */
[----:B------:R-:W-:Y:S02]  /*1360*/  FMUL R26, R24, R23 ;  /* 0x00000017181a7220 */ /* 0x000fe40000400000 */
[----:B------:R-:W-:Y:S08]  /*1370*/  I2F.U16.RZ R24, R22 ;  /* 0x0000001600187306 */ /* 0x000ff0000010d000 */
[----:B------:R-:W0:Y:S02]  /*1380*/  MUFU.RCP R26, R26 ;  /* 0x0000001a001a7308 */ /* 0x000e240000001000 */
[----:B0-----:R-:W-:Y:S01]  /*1390*/  FMUL R23, R23, R26 ;  /* 0x0000001a17177220 */ /* 0x001fe20000400000 */
[----:B------:R-:W-:-:S03]  /*13a0*/  IMAD.MOV.U32 R26, RZ, RZ, R8 ;  /* 0x000000ffff1a7224 */ /* 0x000fc600078e0008 */
[----:B------:R-:W-:-:S04]  /*13b0*/  VIADD R23, R23, 0x2 ;  /* 0x0000000217177836 */ /* 0x000fc80000000000 */
[----:B------:R-:W-:-:S04]  /*13c0*/  FMUL.RZ R24, R24, R23 ;  /* 0x0000001718187220 */ /* 0x000fc8000040c000 */
[----:B------:R-:W0:Y:S02]  /*13d0*/  F2I.U32.TRUNC.NTZ R23, R24 ;  /* 0x0000001800177305 */ /* 0x000e24000020f000 */
[----:B0-----:R-:W-:-:S05]  /*13e0*/  LOP3.LUT R23, R23, 0xffff, RZ, 0xc0, !PT ;  /* 0x0000ffff17177812 */ /* 0x001fca00078ec0ff */
[----:B------:R-:W-:-:S04]  /*13f0*/  IMAD.MOV R23, RZ, RZ, -R23 ;  /* 0x000000ffff177224 */ /* 0x000fc800078e0a17 */
[----:B------:R-:W-:Y:S02]  /*1400*/  IMAD R23, R17, R23, R22 ;  /* 0x0000001711177224 */ /* 0x000fe400078e0216 */
[----:B------:R-:W-:Y:S01]  /*1410*/  @!P0 IMAD.MOV.U32 R23, RZ, RZ, -0x1 ;  /* 0xffffffffff178424 */ /* 0x000fe200078e00ff */
[----:B------:R-:W-:Y:S06]  /*1420*/  RET.REL.NODEC R26 `(_ZN12cuda_kernels33calc_next_generation_shared_areasEPjS0_iii) ;  /* 0xffffffe81af47950 */ /* 0x000fec0003c3ffff */
.L_x_2:
        /* <DEDUP_REMOVED lines=13> */
.L_x_4:


//--------------------- .text._ZN12cuda_kernels31calc_next_generation_all_globalEPjS0_iii --------------------------
	.section	.text._ZN12cuda_kernels31calc_next_generation_all_globalEPjS0_iii,"ax",@progbits
	.align	128
        .global         _ZN12cuda_kernels31calc_next_generation_all_globalEPjS0_iii
        .type           _ZN12cuda_kernels31calc_next_generation_all_globalEPjS0_iii,@function
        .size           _ZN12cuda_kernels31calc_next_generation_all_globalEPjS0_iii,(.L_x_7 - _ZN12cuda_kernels31calc_next_generation_all_globalEPjS0_iii)
        .other          _ZN12cuda_kernels31calc_next_generation_all_globalEPjS0_iii,@"STO_CUDA_ENTRY STV_DEFAULT"
_ZN12cuda_kernels31calc_next_generation_all_globalEPjS0_iii:
.text._ZN12cuda_kernels31calc_next_generation_all_globalEPjS0_iii:
[----:B------:R-:W-:Y:S08]  /*0000*/  LDC R1, c[0x0][0x37c] ;  /* 0x0000df00ff017b82 */ /* 0x000ff00000000800 */
[----:B------:R-:W0:Y:S01]  /*0010*/  LDC R5, c[0x0][0x394] ;  /* 0x0000e500ff057b82 */ /* 0x000e220000000800 */
[----:B------:R-:W1:Y:S01]  /*0020*/  S2R R11, SR_TID.Y ;  /* 0x00000000000b7919 */ /* 0x000e620000002200 */
[----:B------:R-:W2:Y:S06]  /*0030*/  S2R R10, SR_TID.X ;  /* 0x00000000000a7919 */ /* 0x000eac0000002100 */
[----:B------:R-:W3:Y:S01]  /*0040*/  LDC R4, c[0x0][0x398] ;  /* 0x0000e600ff047b82 */ /* 0x000ee20000000800 */
[----:B------:R-:W4:Y:S07]  /*0050*/  S2R R12, SR_TID.Z ;  /* 0x00000000000c7919 */ /* 0x000f2e0000002300 */
[----:B------:R-:W2:Y:S01]  /*0060*/  LDC R15, c[0x0][0x360] ;  /* 0x0000d800ff0f7b82 */ /* 0x000ea20000000800 */
[----:B0-----:R-:W-:-:S07]  /*0070*/  IABS R0, R5 ;  /* 0x0000000500007213 */ /* 0x001fce0000000000 */
[----:B------:R-:W1:Y:S01]  /*0080*/  S2UR UR5, SR_CTAID.Y ;  /* 0x00000000000579c3 */ /* 0x000e620000002600 */
[----:B------:R-:W0:Y:S01]  /*0090*/  I2F.RP R2, R0 ;  /* 0x0000000000027306 */ /* 0x000e220000209400 */
[----:B---3--:R-:W-:-:S06]  /*00a0*/  IABS R3, R4 ;  /* 0x0000000400037213 */ /* 0x008fcc0000000000 */
[----:B------:R-:W1:Y:S01]  /*00b0*/  LDC R14, c[0x0][0x364] ;  /* 0x0000d900ff0e7b82 */ /* 0x000e620000000800 */
[----:B------:R-:W3:Y:S07]  /*00c0*/  I2F.RP R6, R3 ;  /* 0x0000000300067306 */ /* 0x000eee0000209400 */
[----:B------:R-:W2:Y:S01]  /*00d0*/  S2UR UR4, SR_CTAID.X ;  /* 0x00000000000479c3 */ /* 0x000ea20000002500 */
[----:B0-----:R-:W0:Y:S07]  /*00e0*/  MUFU.RCP R2, R2 ;  /* 0x0000000200027308 */ /* 0x001e2e0000001000 */
[----:B------:R-:W4:Y:S01]  /*00f0*/  S2UR UR6, SR_CTAID.Z ;  /* 0x00000000000679c3 */ /* 0x000f220000002700 */
[----:B---3--:R-:W3:Y:S07]  /*0100*/  MUFU.RCP R6, R6 ;  /* 0x0000000600067308 */ /* 0x008eee0000001000 */
[----:B------:R-:W4:Y:S01]  /*0110*/  LDC R13, c[0x0][0x368] ;  /* 0x0000da00ff0d7b82 */ /* 0x000f220000000800 */
[----:B-1----:R-:W-:Y:S01]  /*0120*/  IMAD R14, R14, UR5, R11 ;  /* 0x000000050e0e7c24 */ /* 0x002fe2000f8e020b */
[----:B0-----:R-:W-:-:S04]  /*0130*/  IADD3 R8, PT, PT, R2, 0xffffffe, RZ ;  /* 0x0ffffffe02087810 */ /* 0x001fc80007ffe0ff */
[CC--:B------:R-:W-:Y:S02]  /*0140*/  ISETP.GE.AND P0, PT, R14.reuse, R5.reuse, PT ;  /* 0x000000050e00720c */ /* 0x0c0fe40003f06270 */
[----:B------:R-:W0:Y:S01]  /*0150*/  LDC R2, c[0x0][0x390] ;  /* 0x0000e400ff027b82 */ /* 0x000e220000000800 */
[----:B------:R1:W5:Y:S01]  /*0160*/  F2I.FTZ.U32.TRUNC.NTZ R9, R8 ;  /* 0x0000000800097305 */ /* 0x000362000021f000 */
[----:B--2---:R-:W-:Y:S01]  /*0170*/  IMAD R15, R15, UR4, R10 ;  /* 0x000000040f0f7c24 */ /* 0x004fe2000f8e020a */
[----:B------:R-:W-:Y:S02]  /*0180*/  IADD3 R14, PT, PT, R14, R5, RZ ;  /* 0x000000050e0e7210 */ /* 0x000fe40007ffe0ff */
[----:B---3--:R-:W-:Y:S02]  /*0190*/  IADD3 R6, PT, PT, R6, 0xffffffe, RZ ;  /* 0x0ffffffe06067810 */ /* 0x008fe40007ffe0ff */
[----:B------:R-:W-:Y:S02]  /*01a0*/  IABS R10, R14 ;  /* 0x0000000e000a7213 */ /* 0x000fe40000000000 */
[----:B------:R-:W2:Y:S01]  /*01b0*/  F2I.FTZ.U32.TRUNC.NTZ R7, R6 ;  /* 0x0000000600077305 */ /* 0x000ea2000021f000 */
[----:B-1----:R-:W-:-:S02]  /*01c0*/  IMAD.MOV.U32 R8, RZ, RZ, RZ ;  /* 0x000000ffff087224 */ /* 0x002fc400078e00ff */
[----:B-----5:R-:W-:Y:S02]  /*01d0*/  IMAD.MOV R16, RZ, RZ, -R9 ;  /* 0x000000ffff107224 */ /* 0x020fe400078e0a09 */
[----:B----4-:R-:W-:-:S03]  /*01e0*/  IMAD R13, R13, UR6, R12 ;  /* 0x000000060d0d7c24 */ /* 0x010fc6000f8e020c */
[----:B------:R-:W-:Y:S02]  /*01f0*/  MOV R11, R16 ;  /* 0x00000010000b7202 */ /* 0x000fe40000000f00 */
[----:B0-----:R-:W-:-:S03]  /*0200*/  ISETP.GE.OR P0, PT, R15, R2, P0 ;  /* 0x000000020f00720c */ /* 0x001fc60000706670 */
[----:B------:R-:W-:Y:S01]  /*0210*/  IMAD R11, R11, R0, RZ ;  /* 0x000000000b0b7224 */ /* 0x000fe200078e02ff */
[----:B------:R-:W-:Y:S02]  /*0220*/  IABS R25, R2 ;  /* 0x0000000200197213 */ /* 0x000fe40000000000 */
[-C--:B------:R-:W-:Y:S01]  /*0230*/  ISETP.GE.OR P0, PT, R13, R4.reuse, P0 ;  /* 0x000000040d00720c */ /* 0x080fe20000706670 */
[----:B------:R-:W-:Y:S01]  /*0240*/  IMAD.HI.U32 R9, R9, R11, R8 ;  /* 0x0000000b09097227 */ /* 0x000fe200078e0008 */
[----:B--2---:R-:W-:Y:S01]  /*0250*/  IADD3 R6, PT, PT, RZ, -R7, RZ ;  /* 0x80000007ff067210 */ /* 0x004fe20007ffe0ff */
[----:B------:R0:W1:Y:S01]  /*0260*/  I2F.RP R8, R25 ;  /* 0x0000001900087306 */ /* 0x0000620000209400 */
[----:B------:R-:W-:-:S03]  /*0270*/  IADD3 R13, PT, PT, R13, R4, RZ ;  /* 0x000000040d0d7210 */ /* 0x000fc60007ffe0ff */
[----:B------:R-:W-:Y:S02]  /*0280*/  IMAD R11, R6, R3, RZ ;  /* 0x00000003060b7224 */ /* 0x000fe400078e02ff */
[----:B------:R-:W-:-:S04]  /*0290*/  IMAD.MOV.U32 R6, RZ, RZ, RZ ;  /* 0x000000ffff067224 */ /* 0x000fc800078e00ff */
[----:B------:R-:W-:Y:S01]  /*02a0*/  IMAD.HI.U32 R6, R7, R11, R6 ;  /* 0x0000000b07067227 */ /* 0x000fe200078e0006 */
[----:B------:R-:W-:Y:S02]  /*02b0*/  MOV R11, R10 ;  /* 0x0000000a000b7202 */ /* 0x000fe40000000f00 */
[----:B------:R-:W-:Y:S01]  /*02c0*/  IABS R10, R13 ;  /* 0x0000000d000a7213 */ /* 0x000fe20000000000 */
[----:B0-----:R-:W-:Y:S06]  /*02d0*/  @P0 EXIT ;  /* 0x000000000000094d */ /* 0x001fec0003800000 */
[----:B------:R-:W-:Y:S01]  /*02e0*/  IMAD.HI.U32 R6, R6, R10, RZ ;  /* 0x0000000a06067227 */ /* 0x000fe200078e00ff */
[----:B------:R-:W0:Y:S01]  /*02f0*/  I2F.U32.RP R12, R4 ;  /* 0x00000004000c7306 */ /* 0x000e220000209000 */
[----:B------:R-:W-:Y:S01]  /*0300*/  ISETP.GE.AND P3, PT, R13, RZ, PT ;  /* 0x000000ff0d00720c */ /* 0x000fe20003f66270 */
[----:B------:R-:W2:Y:S01]  /*0310*/  LDCU.64 UR4, c[0x0][0x358] ;  /* 0x00006b00ff0477ac */ /* 0x000ea20008000a00 */
[----:B------:R-:W-:Y:S01]  /*0320*/  IMAD.MOV R6, RZ, RZ, -R6 ;  /* 0x000000ffff067224 */ /* 0x000fe200078e0a06 */
[----:B------:R-:W-:Y:S01]  /*0330*/  ISETP.GE.AND P2, PT, R14, RZ, PT ;  /* 0x000000ff0e00720c */ /* 0x000fe20003f46270 */
[----:B------:R-:W-:Y:S01]  /*0340*/  IMAD.HI.U32 R9, R9, R11, RZ ;  /* 0x0000000b09097227 */ /* 0x000fe200078e00ff */
[----:B------:R-:W-:Y:S02]  /*0350*/  IADD3 R15, PT, PT, R15, R2, RZ ;  /* 0x000000020f0f7210 */ /* 0x000fe40007ffe0ff */
[----:B-1----:R-:W1:Y:S01]  /*0360*/  MUFU.RCP R8, R8 ;  /* 0x0000000800087308 */ /* 0x002e620000001000 */
[----:B------:R-:W-:Y:S01]  /*0370*/  IMAD R10, R3, R6, R10 ;  /* 0x00000006030a7224 */ /* 0x000fe200078e020a */
[----:B------:R-:W-:-:S02]  /*0380*/  IADD3 R9, PT, PT, -R9, RZ, RZ ;  /* 0x000000ff09097210 */ /* 0x000fc40007ffe1ff */
[----:B------:R-:W-:Y:S02]  /*0390*/  IADD3 R22, PT, PT, R14, -0x1, RZ ;  /* 0xffffffff0e167810 */ /* 0x000fe40007ffe0ff */
[----:B------:R-:W-:Y:S01]  /*03a0*/  ISETP.GT.U32.AND P1, PT, R3, R10, PT ;  /* 0x0000000a0300720c */ /* 0x000fe20003f24070 */
[----:B------:R-:W-:Y:S01]  /*03b0*/  IMAD R11, R0, R9, R11 ;  /* 0x00000009000b7224 */ /* 0x000fe200078e020b */
[----:B0-----:R-:W0:Y:S01]  /*03c0*/  MUFU.RCP R12, R12 ;  /* 0x0000000c000c7308 */ /* 0x001e220000001000 */
[----:B------:R-:W-:-:S03]  /*03d0*/  ISETP.NE.U32.AND P6, PT, R4, RZ, PT ;  /* 0x000000ff0400720c */ /* 0x000fc60003fc5070 */
[----:B------:R-:W-:-:S04]  /*03e0*/  ISETP.GT.U32.AND P0, PT, R0, R11, PT ;  /* 0x0000000b0000720c */ /* 0x000fc80003f04070 */
[----:B------:R-:W3:Y:S01]  /*03f0*/  I2F.U32.RP R16, R5 ;  /* 0x0000000500107306 */ /* 0x000ee20000209000 */
[----:B-1----:R-:W-:Y:S02]  /*0400*/  IADD3 R6, PT, PT, R8, 0xffffffe, RZ ;  /* 0x0ffffffe08067810 */ /* 0x002fe40007ffe0ff */
[----:B------:R-:W-:-:S04]  /*0410*/  @!P1 IADD3 R10, PT, PT, R10, -R3, RZ ;  /* 0x800000030a0a9210 */ /* 0x000fc80007ffe0ff */
[----:B------:R-:W-:Y:S01]  /*0420*/  ISETP.GT.U32.AND P1, PT, R3, R10, PT ;  /* 0x0000000a0300720c */ /* 0x000fe20003f24070 */
[----:B------:R-:W1:Y:S01]  /*0430*/  F2I.FTZ.U32.TRUNC.NTZ R7, R6 ;  /* 0x0000000600077305 */ /* 0x000e62000021f000 */
[----:B------:R-:W-:Y:S01]  /*0440*/  @!P0 IMAD.IADD R11, R11, 0x1, -R0 ;  /* 0x000000010b0b8824 */ /* 0x000fe200078e0a00 */
[----:B0-----:R-:W-:Y:S02]  /*0450*/  IADD3 R8, PT, PT, R12, 0xffffffe, RZ ;  /* 0x0ffffffe0c087810 */ /* 0x001fe40007ffe0ff */
[----:B------:R-:W-:Y:S02]  /*0460*/  LOP3.LUT R12, RZ, R4, RZ, 0x33, !PT ;  /* 0x00000004ff0c7212 */ /* 0x000fe400078e33ff */
[----:B------:R-:W-:Y:S02]  /*0470*/  ISETP.GT.U32.AND P0, PT, R0, R11, PT ;  /* 0x0000000b0000720c */ /* 0x000fe40003f04070 */
[----:B------:R1:W0:Y:S04]  /*0480*/  F2I.FTZ.U32.TRUNC.NTZ R9, R8 ;  /* 0x0000000800097305 */ /* 0x000228000021f000 */
[----:B------:R-:W-:Y:S01]  /*0490*/  @!P1 IMAD.IADD R10, R10, 0x1, -R3 ;  /* 0x000000010a0a9824 */ /* 0x000fe200078e0a03 */
[----:B------:R-:W-:-:S02]  /*04a0*/  ISETP.NE.AND P1, PT, R4, RZ, PT ;  /* 0x000000ff0400720c */ /* 0x000fc40003f25270 */
[----:B------:R-:W-:Y:S01]  /*04b0*/  LOP3.LUT R3, RZ, R5, RZ, 0x33, !PT ;  /* 0x00000005ff037212 */ /* 0x000fe200078e33ff */
[----:B---3--:R-:W3:Y:S01]  /*04c0*/  MUFU.RCP R16, R16 ;  /* 0x0000001000107308 */ /* 0x008ee20000001000 */
[----:B-1----:R-:W-:Y:S02]  /*04d0*/  IADD3 R8, PT, PT, RZ, -R7, RZ ;  /* 0x80000007ff087210 */ /* 0x002fe40007ffe0ff */
[----:B------:R-:W-:Y:S02]  /*04e0*/  @!P3 IADD3 R10, PT, PT, -R10, RZ, RZ ;  /* 0x000000ff0a0ab210 */ /* 0x000fe40007ffe1ff */
[----:B------:R-:W-:Y:S02]  /*04f0*/  @!P0 IADD3 R11, PT, PT, R11, -R0, RZ ;  /* 0x800000000b0b8210 */ /* 0x000fe40007ffe0ff */
[----:B------:R-:W-:Y:S01]  /*0500*/  SEL R0, R12, R10, !P1 ;  /* 0x0000000a0c007207 */ /* 0x000fe20004800000 */
[----:B------:R-:W-:Y:S02]  /*0510*/  IMAD.MOV.U32 R10, RZ, RZ, R8 ;  /* 0x000000ffff0a7224 */ /* 0x000fe400078e0008 */
[----:B------:R-:W-:Y:S01]  /*0520*/  HFMA2 R8, -RZ, RZ, 0, 0 ;  /* 0x00000000ff087431 */ /* 0x000fe200000001ff */
[----:B0-----:R-:W-:Y:S01]  /*0530*/  IADD3 R17, PT, PT, RZ, -R9, RZ ;  /* 0x80000009ff117210 */ /* 0x001fe20007ffe0ff */
[----:B------:R-:W-:Y:S01]  /*0540*/  @!P2 IMAD.MOV R11, RZ, RZ, -R11 ;  /* 0x000000ffff0ba224 */ /* 0x000fe200078e0a0b */
[----:B------:R-:W-:Y:S01]  /*0550*/  ISETP.NE.AND P0, PT, R5, RZ, PT ;  /* 0x000000ff0500720c */ /* 0x000fe20003f05270 */
[----:B------:R-:W-:-:S02]  /*0560*/  IMAD R19, R10, R25, RZ ;  /* 0x000000190a137224 */ /* 0x000fc400078e02ff */
[----:B------:R-:W-:Y:S01]  /*0570*/  IMAD R17, R17, R4, RZ ;  /* 0x0000000411117224 */ /* 0x000fe200078e02ff */
[----:B------:R-:W-:Y:S02]  /*0580*/  SEL R6, R3, R11, !P0 ;  /* 0x0000000b03067207 */ /* 0x000fe40004000000 */
[----:B---3--:R-:W-:Y:S01]  /*0590*/  IADD3 R16, PT, PT, R16, 0xffffffe, RZ ;  /* 0x0ffffffe10107810 */ /* 0x008fe20007ffe0ff */
[----:B------:R-:W-:Y:S01]  /*05a0*/  IMAD.HI.U32 R8, R9, R17, R8 ;  /* 0x0000001109087227 */ /* 0x000fe200078e0008 */
[C---:B------:R-:W-:Y:S02]  /*05b0*/  IADD3 R9, PT, PT, R13.reuse, 0x1, RZ ;  /* 0x000000010d097810 */ /* 0x040fe40007ffe0ff */
[----:B------:R0:W1:Y:S01]  /*05c0*/  F2I.FTZ.U32.TRUNC.NTZ R11, R16 ;  /* 0x00000010000b7305 */ /* 0x000062000021f000 */
[----:B------:R-:W-:Y:S02]  /*05d0*/  VIADD R17, R13, 0xffffffff ;  /* 0xffffffff0d117836 */ /* 0x000fe40000000000 */
[----:B------:R-:W-:Y:S01]  /*05e0*/  IMAD R0, R0, R5, R6 ;  /* 0x0000000500007224 */ /* 0x000fe200078e0206 */
[----:B------:R-:W-:Y:S01]  /*05f0*/  MOV R6, RZ ;  /* 0x000000ff00067202 */ /* 0x000fe20000000f00 */
[----:B------:R-:W-:-:S04]  /*0600*/  IMAD.HI.U32 R10, R8, R17, RZ ;  /* 0x00000011080a7227 */ /* 0x000fc800078e00ff */
[----:B0-----:R-:W-:Y:S01]  /*0610*/  IMAD.HI.U32 R16, R8, R13, RZ ;  /* 0x0000000d08107227 */ /* 0x001fe200078e00ff */
[----:B------:R-:W-:-:S03]  /*0620*/  IADD3 R10, PT, PT, -R10, RZ, RZ ;  /* 0x000000ff0a0a7210 */ /* 0x000fc60007ffe1ff */
[----:B------:R-:W-:Y:S01]  /*0630*/  IMAD.HI.U32 R8, R8, R9, RZ ;  /* 0x0000000908087227 */ /* 0x000fe200078e00ff */
[----:B-1----:R-:W-:-:S03]  /*0640*/  IADD3 R20, PT, PT, RZ, -R11, RZ ;  /* 0x8000000bff147210 */ /* 0x002fc60007ffe0ff */
[----:B------:R-:W-:Y:S01]  /*0650*/  IMAD.HI.U32 R7, R7, R19, R6 ;  /* 0x0000001307077227 */ /* 0x000fe200078e0006 */
[----:B------:R-:W-:-:S03]  /*0660*/  IADD3 R18, PT, PT, -R8, RZ, RZ ;  /* 0x000000ff08127210 */ /* 0x000fc60007ffe1ff */
[----:B------:R-:W-:Y:S02]  /*0670*/  IMAD.MOV R16, RZ, RZ, -R16 ;  /* 0x000000ffff107224 */ /* 0x000fe400078e0a10 */
[C---:B------:R-:W-:Y:S02]  /*0680*/  IMAD R17, R4.reuse, R10, R17 ;  /* 0x0000000a04117224 */ /* 0x040fe400078e0211 */
[----:B------:R-:W-:Y:S02]  /*0690*/  VIADD R6, R15, 0xffffffff ;  /* 0xffffffff0f067836 */ /* 0x000fe40000000000 */
[C---:B------:R-:W-:Y:S01]  /*06a0*/  IMAD R13, R4.reuse, R16, R13 ;  /* 0x00000010040d7224 */ /* 0x040fe200078e020d */
[----:B------:R-:W-:Y:S01]  /*06b0*/  ISETP.GE.U32.AND P1, PT, R17, R4, PT ;  /* 0x000000041100720c */ /* 0x000fe20003f26070 */
[----:B------:R-:W-:Y:S01]  /*06c0*/  IMAD R9, R4, R18, R9 ;  /* 0x0000001204097224 */ /* 0x000fe200078e0209 */
[----:B------:R-:W-:Y:S01]  /*06d0*/  IABS R19, R6 ;  /* 0x0000000600137213 */ /* 0x000fe20000000000 */
[----:B------:R-:W-:Y:S01]  /*06e0*/  IMAD.MOV.U32 R10, RZ, RZ, RZ ;  /* 0x000000ffff0a7224 */ /* 0x000fe200078e00ff */
[-C--:B------:R-:W-:Y:S01]  /*06f0*/  ISETP.GE.U32.AND P2, PT, R13, R4.reuse, PT ;  /* 0x000000040d00720c */ /* 0x080fe20003f46070 */
[----:B------:R-:W-:Y:S01]  /*0700*/  VIADD R18, R14, 0x1 ;  /* 0x000000010e127836 */ /* 0x000fe20000000000 */
[----:B------:R-:W-:Y:S01]  /*0710*/  MOV R8, R19 ;  /* 0x0000001300087202 */ /* 0x000fe20000000f00 */
[----:B------:R-:W-:Y:S01]  /*0720*/  IMAD R19, R20, R5, RZ ;  /* 0x0000000514137224 */ /* 0x000fe200078e02ff */
[----:B------:R-:W-:-:S02]  /*0730*/  ISETP.GE.U32.AND P3, PT, R9, R4, PT ;  /* 0x000000040900720c */ /* 0x000fc40003f66070 */
[----:B------:R-:W-:Y:S01]  /*0740*/  ISETP.GE.AND P0, PT, R6, RZ, PT ;  /* 0x000000ff0600720c */ /* 0x000fe20003f06270 */
[----:B------:R-:W-:Y:S02]  /*0750*/  IMAD.HI.U32 R11, R11, R19, R10 ;  /* 0x000000130b0b7227 */ /* 0x000fe400078e000a */
[----:B------:R-:W-:Y:S02]  /*0760*/  @P1 IADD3 R17, PT, PT, R17, -R4, RZ ;  /* 0x8000000411111210 */ /* 0x000fe40007ffe0ff */
[----:B------:R-:W-:Y:S01]  /*0770*/  IMAD.HI.U32 R16, R7, R8, RZ ;  /* 0x0000000807107227 */ /* 0x000fe200078e00ff */
[----:B------:R-:W-:Y:S02]  /*0780*/  ISETP.GE.AND P1, PT, R15, RZ, PT ;  /* 0x000000ff0f00720c */ /* 0x000fe40003f26270 */
[----:B------:R-:W-:Y:S01]  /*0790*/  @P2 IADD3 R13, PT, PT, R13, -R4, RZ ;  /* 0x800000040d0d2210 */ /* 0x000fe20007ffe0ff */
[----:B------:R-:W-:Y:S01]  /*07a0*/  IMAD.HI.U32 R6, R11, R22, RZ ;  /* 0x000000160b067227 */ /* 0x000fe200078e00ff */
[----:B------:R-:W-:-:S02]  /*07b0*/  IADD3 R10, PT, PT, -R16, RZ, RZ ;  /* 0x000000ff100a7210 */ /* 0x000fc40007ffe1ff */
[----:B------:R-:W-:Y:S01]  /*07c0*/  ISETP.GE.U32.AND P4, PT, R17, R4, PT ;  /* 0x000000041100720c */ /* 0x000fe20003f86070 */
[----:B------:R-:W-:Y:S01]  /*07d0*/  IMAD.HI.U32 R16, R11, R14, RZ ;  /* 0x0000000e0b107227 */ /* 0x000fe200078e00ff */
[----:B------:R-:W-:Y:S02]  /*07e0*/  @P3 IADD3 R9, PT, PT, R9, -R4, RZ ;  /* 0x8000000409093210 */ /* 0x000fe40007ffe0ff */
[----:B------:R-:W-:Y:S01]  /*07f0*/  IADD3 R6, PT, PT, -R6, RZ, RZ ;  /* 0x000000ff06067210 */ /* 0x000fe20007ffe1ff */
[----:B------:R-:W-:Y:S01]  /*0800*/  IMAD R10, R25, R10, R8 ;  /* 0x0000000a190a7224 */ /* 0x000fe200078e0208 */
[----:B------:R-:W-:Y:S01]  /*0810*/  ISETP.GE.U32.AND P3, PT, R13, R4, PT ;  /* 0x000000040d00720c */ /* 0x000fe20003f66070 */
[----:B------:R-:W-:Y:S01]  /*0820*/  IMAD.HI.U32 R11, R11, R18, RZ ;  /* 0x000000120b0b7227 */ /* 0x000fe200078e00ff */
[----:B------:R-:W-:Y:S02]  /*0830*/  ISETP.GE.U32.AND P2, PT, R9, R4, PT ;  /* 0x000000040900720c */ /* 0x000fe40003f46070 */
[----:B------:R-:W-:Y:S01]  /*0840*/  ISETP.GT.U32.AND P5, PT, R25, R10, PT ;  /* 0x0000000a1900720c */ /* 0x000fe20003fa4070 */
[----:B------:R-:W-:-:S02]  /*0850*/  IMAD.MOV R16, RZ, RZ, -R16 ;  /* 0x000000ffff107224 */ /* 0x000fc400078e0a10 */
[----:B------:R-:W-:Y:S01]  /*0860*/  IMAD R22, R5, R6, R22 ;  /* 0x0000000605167224 */ /* 0x000fe200078e0216 */
[----:B------:R-:W-:Y:S01]  /*0870*/  @P4 IADD3 R17, PT, PT, R17, -R4, RZ ;  /* 0x8000000411114210 */ /* 0x000fe20007ffe0ff */
[----:B------:R-:W-:Y:S02]  /*0880*/  IMAD.MOV R11, RZ, RZ, -R11 ;  /* 0x000000ffff0b7224 */ /* 0x000fe400078e0a0b */
[C---:B------:R-:W-:Y:S01]  /*0890*/  IMAD R20, R5.reuse, R16, R14 ;  /* 0x0000001005147224 */ /* 0x040fe200078e020e */
[----:B------:R-:W-:Y:S01]  /*08a0*/  ISETP.GE.U32.AND P4, PT, R22, R5, PT ;  /* 0x000000051600720c */ /* 0x000fe20003f86070 */
[----:B------:R-:W-:Y:S01]  /*08b0*/  IMAD R16, R5, R11, R18 ;  /* 0x0000000b05107224 */ /* 0x000fe200078e0212 */
[----:B------:R-:W-:Y:S01]  /*08c0*/  IABS R14, R15 ;  /* 0x0000000f000e7213 */ /* 0x000fe20000000000 */
[----:B------:R-:W-:Y:S01]  /*08d0*/  @P3 IMAD.IADD R13, R13, 0x1, -R4 ;  /* 0x000000010d0d3824 */ /* 0x000fe200078e0a04 */
[----:B------:R-:W-:Y:S02]  /*08e0*/  ISETP.GE.U32.AND P3, PT, R20, R5, PT ;  /* 0x000000051400720c */ /* 0x000fe40003f66070 */
[----:B------:R-:W-:-:S02]  /*08f0*/  @P2 IADD3 R9, PT, PT, R9, -R4, RZ ;  /* 0x8000000409092210 */ /* 0x000fc40007ffe0ff */
[----:B------:R-:W-:Y:S02]  /*0900*/  ISETP.GE.U32.AND P2, PT, R16, R5, PT ;  /* 0x000000051000720c */ /* 0x000fe40003f46070 */
[----:B------:R-:W-:Y:S02]  /*0910*/  @!P5 IADD3 R10, PT, PT, R10, -R25, RZ ;  /* 0x800000190a0ad210 */ /* 0x000fe40007ffe0ff */
[----:B------:R-:W-:Y:S01]  /*0920*/  SEL R4, R12, R9, !P6 ;  /* 0x000000090c047207 */ /* 0x000fe20007000000 */
[----:B------:R-:W-:Y:S01]  /*0930*/  @P4 IMAD.IADD R22, R22, 0x1, -R5 ;  /* 0x0000000116164824 */ /* 0x000fe200078e0a05 */
[----:B------:R-:W-:Y:S01]  /*0940*/  ISETP.GT.U32.AND P5, PT, R25, R10, PT ;  /* 0x0000000a1900720c */ /* 0x000fe20003fa4070 */
[----:B------:R-:W-:Y:S01]  /*0950*/  IMAD.HI.U32 R9, R7, R14, RZ ;  /* 0x0000000e07097227 */ /* 0x000fe200078e00ff */
[----:B------:R-:W-:Y:S02]  /*0960*/  IADD3 R15, PT, PT, R15, 0x1, RZ ;  /* 0x000000010f0f7810 */ /* 0x000fe40007ffe0ff */
[----:B------:R-:W-:-:S02]  /*0970*/  @P3 IADD3 R20, PT, PT, R20, -R5, RZ ;  /* 0x8000000514143210 */ /* 0x000fc40007ffe0ff */
[-C--:B------:R-:W-:Y:S02]  /*0980*/  ISETP.GE.U32.AND P3, PT, R22, R5.reuse, PT ;  /* 0x000000051600720c */ /* 0x080fe40003f66070 */
[----:B------:R-:W-:Y:S02]  /*0990*/  IADD3 R9, PT, PT, -R9, RZ, RZ ;  /* 0x000000ff09097210 */ /* 0x000fe40007ffe1ff */
[----:B------:R-:W-:Y:S02]  /*09a0*/  @P2 IADD3 R16, PT, PT, R16, -R5, RZ ;  /* 0x8000000510102210 */ /* 0x000fe40007ffe0ff */
[----:B------:R-:W-:Y:S02]  /*09b0*/  IABS R18, R15 ;  /* 0x0000000f00127213 */ /* 0x000fe40000000000 */
[C---:B------:R-:W-:Y:S02]  /*09c0*/  SEL R8, R12.reuse, R17, !P6 ;  /* 0x000000110c087207 */ /* 0x040fe40007000000 */
[----:B------:R-:W-:Y:S01]  /*09d0*/  SEL R6, R12, R13, !P6 ;  /* 0x0000000d0c067207 */ /* 0x000fe20007000000 */
[----:B------:R-:W-:Y:S01]  /*09e0*/  IMAD R12, R25, R9, R14 ;  /* 0x00000009190c7224 */ /* 0x000fe200078e020e */
[----:B------:R-:W-:Y:S01]  /*09f0*/  ISETP.GE.U32.AND P4, PT, R16, R5, PT ;  /* 0x000000051000720c */ /* 0x000fe20003f86070 */
[----:B------:R-:W-:Y:S01]  /*0a00*/  IMAD.HI.U32 R7, R7, R18, RZ ;  /* 0x0000001207077227 */ /* 0x000fe200078e00ff */
[----:B------:R-:W-:-:S02]  /*0a10*/  ISETP.GE.AND P2, PT, R15, RZ, PT ;  /* 0x000000ff0f00720c */ /* 0x000fc40003f46270 */
[----:B------:R-:W-:Y:S01]  /*0a20*/  ISETP.GE.U32.AND P6, PT, R20, R5, PT ;  /* 0x000000051400720c */ /* 0x000fe20003fc6070 */
[----:B------:R-:W0:Y:S01]  /*0a30*/  LDC.64 R14, c[0x0][0x380] ;  /* 0x0000e000ff0e7b82 */ /* 0x000e220000000a00 */
[----:B------:R-:W-:Y:S01]  /*0a40*/  @!P5 IADD3 R10, PT, PT, R10, -R25, RZ ;  /* 0x800000190a0ad210 */ /* 0x000fe20007ffe0ff */
[----:B------:R-:W-:Y:S01]  /*0a50*/  IMAD.MOV R7, RZ, RZ, -R7 ;  /* 0x000000ffff077224 */ /* 0x000fe200078e0a07 */
[----:B------:R-:W-:Y:S02]  /*0a60*/  ISETP.NE.U32.AND P5, PT, R5, RZ, PT ;  /* 0x000000ff0500720c */ /* 0x000fe40003fa5070 */
[----:B------:R-:W-:Y:S01]  /*0a70*/  MOV R24, R10 ;  /* 0x0000000a00187202 */ /* 0x000fe20000000f00 */
[----:B------:R-:W-:Y:S01]  /*0a80*/  IMAD R18, R25, R7, R18 ;  /* 0x0000000719127224 */ /* 0x000fe200078e0212 */
[----:B------:R-:W-:Y:S02]  /*0a90*/  @P3 IADD3 R22, PT, PT, R22, -R5, RZ ;  /* 0x8000000516163210 */ /* 0x000fe40007ffe0ff */
[----:B------:R-:W-:Y:S01]  /*0aa0*/  ISETP.NE.AND P3, PT, R2, RZ, PT ;  /* 0x000000ff0200720c */ /* 0x000fe20003f65270 */
[----:B------:R-:W-:Y:S01]  /*0ab0*/  @!P0 IMAD.MOV R24, RZ, RZ, -R24 ;  /* 0x000000ffff188224 */ /* 0x000fe200078e0a18 */
[----:B------:R-:W-:-:S02]  /*0ac0*/  LOP3.LUT R7, RZ, R2, RZ, 0x33, !PT ;  /* 0x00000002ff077212 */ /* 0x000fc400078e33ff */
[----:B------:R-:W-:Y:S02]  /*0ad0*/  SEL R9, R3, R22, !P5 ;  /* 0x0000001603097207 */ /* 0x000fe40006800000 */
[-C--:B------:R-:W-:Y:S02]  /*0ae0*/  @P4 IADD3 R16, PT, PT, R16, -R5.reuse, RZ ;  /* 0x8000000510104210 */ /* 0x080fe40007ffe0ff */
[-C--:B------:R-:W-:Y:S01]  /*0af0*/  @P6 IADD3 R20, PT, PT, R20, -R5.reuse, RZ ;  /* 0x8000000514146210 */ /* 0x080fe20007ffe0ff */
[-CC-:B------:R-:W-:Y:S01]  /*0b00*/  IMAD R29, R6, R5.reuse, R9.reuse ;  /* 0x00000005061d7224 */ /* 0x180fe200078e0209 */
[----:B------:R-:W-:Y:S01]  /*0b10*/  SEL R19, R7, R24, !P3 ;  /* 0x0000001807137207 */ /* 0x000fe20005800000 */
[-CC-:B------:R-:W-:Y:S01]  /*0b20*/  IMAD R22, R8, R5.reuse, R9.reuse ;  /* 0x0000000508167224 */ /* 0x180fe200078e0209 */
[C---:B------:R-:W-:Y:S01]  /*0b30*/  SEL R10, R3.reuse, R16, !P5 ;  /* 0x00000010030a7207 */ /* 0x040fe20006800000 */
[----:B------:R-:W-:Y:S01]  /*0b40*/  IMAD R16, R4, R5, R9 ;  /* 0x0000000504107224 */ /* 0x000fe200078e0209 */
[----:B------:R-:W-:Y:S01]  /*0b50*/  SEL R21, R3, R20, !P5 ;  /* 0x0000001403157207 */ /* 0x000fe20006800000 */
[----:B------:R-:W-:-:S02]  /*0b60*/  IMAD R9, R29, R2, R19 ;  /* 0x000000021d097224 */ /* 0x000fc400078e0213 */
[-C--:B------:R-:W-:Y:S02]  /*0b70*/  IMAD R11, R16, R2.reuse, R19 ;  /* 0x00000002100b7224 */ /* 0x080fe400078e0213 */
[-C--:B------:R-:W-:Y:S02]  /*0b80*/  IMAD R17, R8, R5.reuse, R21 ;  /* 0x0000000508117224 */ /* 0x080fe400078e0215 */
[----:B------:R-:W-:Y:S02]  /*0b90*/  IMAD R27, R22, R2, R19 ;  /* 0x00000002161b7224 */ /* 0x000fe400078e0213 */
[-CC-:B------:R-:W-:Y:S02]  /*0ba0*/  IMAD R20, R6, R5.reuse, R21.reuse ;  /* 0x0000000506147224 */ /* 0x180fe400078e0215 */
[-C--:B------:R-:W-:Y:S02]  /*0bb0*/  IMAD R23, R8, R5.reuse, R10 ;  /* 0x0000000508177224 */ /* 0x080fe400078e020a */
[----:B------:R-:W-:-:S02]  /*0bc0*/  IMAD R21, R4, R5, R21 ;  /* 0x0000000504157224 */ /* 0x000fc400078e0215 */
[----:B------:R-:W-:Y:S02]  /*0bd0*/  IMAD R3, R6, R5, R10 ;  /* 0x0000000506037224 */ /* 0x000fe400078e020a */
[----:B0-----:R-:W-:-:S04]  /*0be0*/  IMAD.WIDE R8, R9, 0x4, R14 ;  /* 0x0000000409087825 */ /* 0x001fc800078e020e */
[----:B------:R-:W-:Y:S02]  /*0bf0*/  IMAD R5, R4, R5, R10 ;  /* 0x0000000504057224 */ /* 0x000fe400078e020a */
[--C-:B------:R-:W-:Y:S01]  /*0c00*/  IMAD.WIDE R10, R11, 0x4, R14.reuse ;  /* 0x000000040b0a7825 */ /* 0x100fe200078e020e */
[----:B--2---:R0:W2:Y:S03]  /*0c10*/  LDG.E R4, desc[UR4][R8.64] ;  /* 0x0000000408047981 */ /* 0x0040a6000c1e1900 */
[----:B------:R-:W-:Y:S01]  /*0c20*/  IMAD.WIDE R26, R27, 0x4, R14 ;  /* 0x000000041b1a7825 */ /* 0x000fe200078e020e */
[----:B------:R1:W2:Y:S03]  /*0c30*/  LDG.E R24, desc[UR4][R10.64] ;  /* 0x000000040a187981 */ /* 0x0002a6000c1e1900 */
[----:B------:R-:W-:-:S02]  /*0c40*/  IMAD R13, R17, R2, R19 ;  /* 0x00000002110d7224 */ /* 0x000fc400078e0213 */
[----:B------:R-:W-:Y:S01]  /*0c50*/  IMAD R6, R20, R2, R19 ;  /* 0x0000000214067224 */ /* 0x000fe200078e0213 */
[----:B------:R3:W2:Y:S01]  /*0c60*/  LDG.E R27, desc[UR4][R26.64] ;  /* 0x000000041a1b7981 */ /* 0x0006a2000c1e1900 */
[----:B0-----:R-:W-:-:S04]  /*0c70*/  IMAD.WIDE R8, R13, 0x4, R14 ;  /* 0x000000040d087825 */ /* 0x001fc800078e020e */
[----:B-1----:R-:W-:Y:S02]  /*0c80*/  IMAD.WIDE R10, R6, 0x4, R14 ;  /* 0x00000004060a7825 */ /* 0x002fe400078e020e */
[----:B------:R0:W4:Y:S02]  /*0c90*/  LDG.E R6, desc[UR4][R8.64] ;  /* 0x0000000408067981 */ /* 0x000124000c1e1900 */
[-CC-:B------:R-:W-:Y:S02]  /*0ca0*/  IMAD R28, R21, R2.reuse, R19.reuse ;  /* 0x00000002151c7224 */ /* 0x180fe400078e0213 */
[----:B---3--:R-:W-:Y:S01]  /*0cb0*/  IMAD R26, R23, R2, R19 ;  /* 0x00000002171a7224 */ /* 0x008fe200078e0213 */
[----:B------:R1:W4:Y:S01]  /*0cc0*/  LDG.E R13, desc[UR4][R10.64] ;  /* 0x000000040a0d7981 */ /* 0x000322000c1e1900 */
[----:B0-----:R-:W-:-:S04]  /*0cd0*/  IMAD.WIDE R8, R28, 0x4, R14 ;  /* 0x000000041c087825 */ /* 0x001fc800078e020e */
[----:B-1----:R-:W-:Y:S02]  /*0ce0*/  IMAD.WIDE R10, R26, 0x4, R14 ;  /* 0x000000041a0a7825 */ /* 0x002fe400078e020e */
[----:B------:R-:W3:Y:S04]  /*0cf0*/  LDG.E R8, desc[UR4][R8.64] ;  /* 0x0000000408087981 */ /* 0x000ee8000c1e1900 */
[----:B------:R0:W3:Y:S01]  /*0d00*/  LDG.E R26, desc[UR4][R10.64] ;  /* 0x000000040a1a7981 */ /* 0x0000e2000c1e1900 */
[C---:B------:R-:W-:Y:S02]  /*0d10*/  ISETP.GT.U32.AND P0, PT, R25.reuse, R12, PT ;  /* 0x0000000c1900720c */ /* 0x040fe40003f04070 */
[----:B------:R-:W-:-:S11]  /*0d20*/  ISETP.GT.U32.AND P4, PT, R25, R18, PT ;  /* 0x000000121900720c */ /* 0x000fd60003f84070 */
[----:B------:R-:W-:Y:S02]  /*0d30*/  @!P0 IADD3 R12, PT, PT, R12, -R25, RZ ;  /* 0x800000190c0c8210 */ /* 0x000fe40007ffe0ff */
[----:B------:R-:W-:Y:S02]  /*0d40*/  @!P4 IMAD.IADD R18, R18, 0x1, -R25 ;  /* 0x000000011212c824 */ /* 0x000fe400078e0a19 */
[----:B------:R-:W-:-:S03]  /*0d50*/  ISETP.GT.U32.AND P0, PT, R25, R12, PT ;  /* 0x0000000c1900720c */ /* 0x000fc60003f04070 */
[----:B------:R-:W-:Y:S01]  /*0d60*/  ISETP.GT.U32.AND P4, PT, R25, R18, PT ;  /* 0x000000121900720c */ /* 0x000fe20003f84070 */
[----:B0-----:R-:W-:-:S09]  /*0d70*/  IMAD R11, R3, R2, R19 ;  /* 0x00000002030b7224 */ /* 0x001fd200078e0213 */
[----:B------:R-:W-:-:S03]  /*0d80*/  @!P0 IADD3 R12, PT, PT, R12, -R25, RZ ;  /* 0x800000190c0c8210 */ /* 0x000fc60007ffe0ff */
[----:B------:R-:W-:Y:S02]  /*0d90*/  @!P4 IADD3 R18, PT, PT, R18, -R25, RZ ;  /* 0x800000191212c210 */ /* 0x000fe40007ffe0ff */
[----:B------:R-:W-:-:S03]  /*0da0*/  @!P1 IADD3 R12, PT, PT, -R12, RZ, RZ ;  /* 0x000000ff0c0c9210 */ /* 0x000fc60007ffe1ff */
[----:B------:R-:W-:Y:S02]  /*0db0*/  @!P2 IMAD.MOV R18, RZ, RZ, -R18 ;  /* 0x000000ffff12a224 */ /* 0x000fe400078e0a12 */
[----:B------:R-:W-:Y:S02]  /*0dc0*/  IMAD R25, R5, R2, R19 ;  /* 0x0000000205197224 */ /* 0x000fe400078e0213 */
[----:B------:R-:W-:Y:S01]  /*0dd0*/  IMAD.WIDE R10, R11, 0x4, R14 ;  /* 0x000000040b0a7825 */ /* 0x000fe200078e020e */
[----:B--2---:R-:W-:Y:S02]  /*0de0*/  IADD3 R9, PT, PT, R24, R4, R27 ;  /* 0x0000000418097210 */ /* 0x004fe40007ffe01b */
[----:B------:R-:W-:Y:S01]  /*0df0*/  SEL R27, R7, R12, !P3 ;  /* 0x0000000c071b7207 */ /* 0x000fe20005800000 */
[----:B------:R-:W-:Y:S01]  /*0e00*/  IMAD.WIDE R24, R25, 0x4, R14 ;  /* 0x0000000419187825 */ /* 0x000fe200078e020e */
[----:B------:R-:W-:Y:S01]  /*0e10*/  SEL R7, R7, R18, !P3 ;  /* 0x0000001207077207 */ /* 0x000fe20005800000 */
[----:B------:R0:W2:Y:S02]  /*0e20*/  LDG.E R4, desc[UR4][R10.64] ;  /* 0x000000040a047981 */ /* 0x0000a4000c1e1900 */
[----:B------:R-:W-:-:S02]  /*0e30*/  IMAD R19, R22, R2, R27 ;  /* 0x0000000216137224 */ /* 0x000fc400078e021b */
[----:B------:R-:W-:Y:S01]  /*0e40*/  IMAD R18, R29, R2, R27 ;  /* 0x000000021d127224 */ /* 0x000fe200078e021b */
[----:B----4-:R-:W-:Y:S02]  /*0e50*/  IADD3 R13, PT, PT, R13, R9, R6 ;  /* 0x000000090d0d7210 */ /* 0x010fe40007ffe006 */
[----:B------:R1:W2:Y:S01]  /*0e60*/  LDG.E R9, desc[UR4][R24.64] ;  /* 0x0000000418097981 */ /* 0x0002a2000c1e1900 */
[----:B0-----:R-:W-:-:S06]  /*0e70*/  IMAD.WIDE R10, R18, 0x4, R14 ;  /* 0x00000004120a7825 */ /* 0x001fcc00078e020e */
[----:B------:R-:W4:Y:S01]  /*0e80*/  LDG.E R11, desc[UR4][R10.64] ;  /* 0x000000040a0b7981 */ /* 0x000f22000c1e1900 */
[----:B---3--:R-:W-:Y:S01]  /*0e90*/  IADD3 R6, PT, PT, R26, R13, R8 ;  /* 0x0000000d1a067210 */ /* 0x008fe20007ffe008 */
[----:B------:R-:W-:Y:S02]  /*0ea0*/  IMAD R8, R16, R2, R27 ;  /* 0x0000000210087224 */ /* 0x000fe400078e021b */
[----:B------:R-:W-:-:S04]  /*0eb0*/  IMAD.WIDE R12, R19, 0x4, R14 ;  /* 0x00000004130c7825 */ /* 0x000fc800078e020e */
[-C--:B------:R-:W-:Y:S02]  /*0ec0*/  IMAD R26, R17, R2.reuse, R27 ;  /* 0x00000002111a7224 */ /* 0x080fe400078e021b */
[----:B------:R-:W-:Y:S02]  /*0ed0*/  IMAD.WIDE R18, R8, 0x4, R14 ;  /* 0x0000000408127825 */ /* 0x000fe400078e020e */
[----:B------:R0:W4:Y:S02]  /*0ee0*/  LDG.E R8, desc[UR4][R12.64] ;  /* 0x000000040c087981 */ /* 0x000124000c1e1900 */
[-CC-:B-1----:R-:W-:Y:S02]  /*0ef0*/  IMAD R25, R21, R2.reuse, R27.reuse ;  /* 0x0000000215197224 */ /* 0x182fe400078e021b */
[----:B------:R1:W3:Y:S01]  /*0f00*/  LDG.E R10, desc[UR4][R18.64] ;  /* 0x00000004120a7981 */ /* 0x0002e2000c1e1900 */
[----:B------:R-:W-:Y:S02]  /*0f10*/  IMAD R24, R23, R2, R27 ;  /* 0x0000000217187224 */ /* 0x000fe400078e021b */
[----:B0-----:R-:W-:-:S04]  /*0f20*/  IMAD.WIDE R12, R26, 0x4, R14 ;  /* 0x000000041a0c7825 */ /* 0x001fc800078e020e */
[----:B-1----:R-:W-:Y:S02]  /*0f30*/  IMAD.WIDE R18, R25, 0x4, R14 ;  /* 0x0000000419127825 */ /* 0x002fe400078e020e */
[----:B------:R-:W3:Y:S02]  /*0f40*/  LDG.E R13, desc[UR4][R12.64] ;  /* 0x000000040c0d7981 */ /* 0x000ee4000c1e1900 */
[----:B------:R-:W-:Y:S02]  /*0f50*/  IMAD R26, R3, R2, R27 ;  /* 0x00000002031a7224 */ /* 0x000fe400078e021b */
[----:B------:R-:W-:-:S04]  /*0f60*/  IMAD.WIDE R24, R24, 0x4, R14 ;  /* 0x0000000418187825 */ /* 0x000fc800078e020e */
[-CC-:B------:R-:W-:Y:S01]  /*0f70*/  IMAD R0, R0, R2.reuse, R27.reuse ;  /* 0x0000000200007224 */ /* 0x180fe200078e021b */
[----:B------:R0:W5:Y:S01]  /*0f80*/  LDG.E R12, desc[UR4][R18.64] ;  /* 0x00000004120c7981 */ /* 0x000162000c1e1900 */
[-C--:B------:R-:W-:Y:S02]  /*0f90*/  IMAD R27, R5, R2.reuse, R27 ;  /* 0x00000002051b7224 */ /* 0x080fe400078e021b */
[----:B------:R-:W-:Y:S01]  /*0fa0*/  IMAD R22, R22, R2, R7 ;  /* 0x0000000216167224 */ /* 0x000fe200078e0207 */
[----:B------:R-:W5:Y:S01]  /*0fb0*/  LDG.E R25, desc[UR4][R24.64] ;  /* 0x0000000418197981 */ /* 0x000f62000c1e1900 */
[----:B0-----:R-:W-:-:S04]  /*0fc0*/  IMAD.WIDE R18, R26, 0x4, R14 ;  /* 0x000000041a127825 */ /* 0x001fc800078e020e */
[----:B------:R-:W-:Y:S01]  /*0fd0*/  IMAD.WIDE R26, R27, 0x4, R14 ;  /* 0x000000041b1a7825 */ /* 0x000fe200078e020e */
[----:B------:R0:W5:Y:S03]  /*0fe0*/  LDG.E R24, desc[UR4][R18.64] ;  /* 0x0000000412187981 */ /* 0x000166000c1e1900 */
[-CC-:B------:R-:W-:Y:S02]  /*0ff0*/  IMAD R29, R29, R2.reuse, R7.reuse ;  /* 0x000000021d1d7224 */ /* 0x180fe400078e0207 */
[----:B------:R-:W-:Y:S01]  /*1000*/  IMAD R16, R16, R2, R7 ;  /* 0x0000000210107224 */ /* 0x000fe200078e0207 */
[----:B------:R-:W5:Y:S01]  /*1010*/  LDG.E R27, desc[UR4][R26.64] ;  /* 0x000000041a1b7981 */ /* 0x000f62000c1e1900 */
[----:B0-----:R-:W-:-:S04]  /*1020*/  IMAD.WIDE R18, R22, 0x4, R14 ;  /* 0x0000000416127825 */ /* 0x001fc800078e020e */
[----:B------:R-:W-:Y:S01]  /*1030*/  IMAD.WIDE R28, R29, 0x4, R14 ;  /* 0x000000041d1c7825 */ /* 0x000fe200078e020e */
[----:B------:R0:W5:Y:S03]  /*1040*/  LDG.E R26, desc[UR4][R18.64] ;  /* 0x00000004121a7981 */ /* 0x000166000c1e1900 */
[-CC-:B------:R-:W-:Y:S02]  /*1050*/  IMAD R17, R17, R2.reuse, R7.reuse ;  /* 0x0000000211117224 */ /* 0x180fe400078e0207 */
[-CC-:B------:R-:W-:Y:S01]  /*1060*/  IMAD R20, R20, R2.reuse, R7.reuse ;  /* 0x0000000214147224 */ /* 0x180fe200078e0207 */
[----:B------:R-:W5:Y:S01]  /*1070*/  LDG.E R29, desc[UR4][R28.64] ;  /* 0x000000041c1d7981 */ /* 0x000f62000c1e1900 */
[----:B------:R-:W-:Y:S02]  /*1080*/  IMAD R23, R23, R2, R7 ;  /* 0x0000000217177224 */ /* 0x000fe400078e0207 */
[----:B0-----:R-:W-:-:S04]  /*1090*/  IMAD.WIDE R18, R16, 0x4, R14 ;  /* 0x0000000410127825 */ /* 0x001fc800078e020e */
[----:B------:R-:W-:Y:S01]  /*10a0*/  IMAD.WIDE R16, R17, 0x4, R14 ;  /* 0x0000000411107825 */ /* 0x000fe200078e020e */
[----:B------:R0:W5:Y:S03]  /*10b0*/  LDG.E R28, desc[UR4][R18.64] ;  /* 0x00000004121c7981 */ /* 0x000166000c1e1900 */
[----:B------:R-:W-:Y:S02]  /*10c0*/  IMAD R21, R21, R2, R7 ;  /* 0x0000000215157224 */ /* 0x000fe400078e0207 */
[--C-:B------:R-:W-:Y:S01]  /*10d0*/  IMAD.WIDE R22, R23, 0x4, R14.reuse ;  /* 0x0000000417167825 */ /* 0x100fe200078e020e */
[----:B------:R-:W5:Y:S03]  /*10e0*/  LDG.E R17, desc[UR4][R16.64] ;  /* 0x0000000410117981 */ /* 0x000f66000c1e1900 */
[----:B0-----:R-:W-:-:S04]  /*10f0*/  IMAD.WIDE R18, R20, 0x4, R14 ;  /* 0x0000000414127825 */ /* 0x001fc800078e020e */
[----:B------:R-:W-:Y:S02]  /*1100*/  IMAD.WIDE R20, R21, 0x4, R14 ;  /* 0x0000000415147825 */ /* 0x000fe400078e020e */
[----:B------:R-:W5:Y:S02]  /*1110*/  LDG.E R18, desc[UR4][R18.64] ;  /* 0x0000000412127981 */ /* 0x000f64000c1e1900 */
[-CC-:B------:R-:W-:Y:S02]  /*1120*/  IMAD R3, R3, R2.reuse, R7.reuse ;  /* 0x0000000203037224 */ /* 0x180fe400078e0207 */
[----:B------:R-:W-:Y:S01]  /*1130*/  IMAD R7, R5, R2, R7 ;  /* 0x0000000205077224 */ /* 0x000fe200078e0207 */
[----:B------:R-:W5:Y:S04]  /*1140*/  LDG.E R21, desc[UR4][R20.64] ;  /* 0x0000000414157981 */ /* 0x000f68000c1e1900 */
[----:B------:R0:W5:Y:S02]  /*1150*/  LDG.E R5, desc[UR4][R22.64] ;  /* 0x0000000416057981 */ /* 0x000164000c1e1900 */
[----:B0-----:R-:W-:-:S04]  /*1160*/  IMAD.WIDE R22, R3, 0x4, R14 ;  /* 0x0000000403167825 */ /* 0x001fc800078e020e */
[--C-:B------:R-:W-:Y:S01]  /*1170*/  IMAD.WIDE R2, R7, 0x4, R14.reuse ;  /* 0x0000000407027825 */ /* 0x100fe200078e020e */
[----:B------:R-:W5:Y:S05]  /*1180*/  LDG.E R16, desc[UR4][R22.64] ;  /* 0x0000000416107981 */ /* 0x000f6a000c1e1900 */
[----:B------:R-:W5:Y:S01]  /*1190*/  LDG.E R2, desc[UR4][R2.64] ;  /* 0x0000000402027981 */ /* 0x000f62000c1e1900 */
[----:B------:R-:W-:-:S06]  /*11a0*/  IMAD.WIDE R14, R0, 0x4, R14 ;  /* 0x00000004000e7825 */ /* 0x000fcc00078e020e */
[----:B------:R-:W5:Y:S01]  /*11b0*/  LDG.E R14, desc[UR4][R14.64] ;  /* 0x000000040e0e7981 */ /* 0x000f62000c1e1900 */
[----:B--2---:R-:W-:-:S04]  /*11c0*/  IADD3 R4, PT, PT, R9, R6, R4 ;  /* 0x0000000609047210 */ /* 0x004fc80007ffe004 */
[----:B----4-:R-:W-:-:S04]  /*11d0*/  IADD3 R4, PT, PT, R11, R4, R8 ;  /* 0x000000040b047210 */ /* 0x010fc80007ffe008 */
[----:B---3--:R-:W-:-:S04]  /*11e0*/  IADD3 R4, PT, PT, R13, R4, R10 ;  /* 0x000000040d047210 */ /* 0x008fc80007ffe00a */
[----:B-----5:R-:W-:-:S04]  /*11f0*/  IADD3 R4, PT, PT, R25, R4, R12 ;  /* 0x0000000419047210 */ /* 0x020fc80007ffe00c */
[----:B------:R-:W-:-:S04]  /*1200*/  IADD3 R4, PT, PT, R27, R4, R24 ;  /* 0x000000041b047210 */ /* 0x000fc80007ffe018 */
[----:B------:R-:W-:-:S04]  /*1210*/  IADD3 R26, PT, PT, R29, R4, R26 ;  /* 0x000000041d1a7210 */ /* 0x000fc80007ffe01a */
[----:B------:R-:W-:-:S04]  /*1220*/  IADD3 R17, PT, PT, R17, R26, R28 ;  /* 0x0000001a11117210 */ /* 0x000fc80007ffe01c */
[----:B------:R-:W-:-:S04]  /*1230*/  IADD3 R17, PT, PT, R21, R17, R18 ;  /* 0x0000001115117210 */ /* 0x000fc80007ffe012 */
[----:B------:R-:W-:-:S04]  /*1240*/  IADD3 R5, PT, PT, R16, R17, R5 ;  /* 0x0000001110057210 */ /* 0x000fc80007ffe005 */
[----:B------:R-:W-:-:S04]  /*1250*/  IADD3 R2, PT, PT, R5, R2, RZ ;  /* 0x0000000205027210 */ /* 0x000fc80007ffe0ff */
[C---:B------:R-:W-:Y:S02]  /*1260*/  IADD3 R3, PT, PT, R2.reuse, -0x5, RZ ;  /* 0xfffffffb02037810 */ /* 0x040fe40007ffe0ff */
[----:B------:R-:W-:Y:S02]  /*1270*/  ISETP.NE.AND P0, PT, R2, 0x6, PT ;  /* 0x000000060200780c */ /* 0x000fe40003f05270 */
[----:B------:R-:W-:Y:S02]  /*1280*/  ISETP.GT.U32.AND P1, PT, R3, 0x2, PT ;  /* 0x000000020300780c */ /* 0x000fe40003f24070 */
[C---:B------:R-:W-:Y:S02]  /*1290*/  ISETP.EQ.AND P0, PT, R14.reuse, RZ, !P0 ;  /* 0x000000ff0e00720c */ /* 0x040fe40004702270 */
[----:B------:R-:W-:-:S04]  /*12a0*/  ISETP.NE.OR P1, PT, R14, 0x1, P1 ;  /* 0x000000010e00780c */ /* 0x000fc80000f25670 */
[----:B------:R-:W-:-:S13]  /*12b0*/  PLOP3.LUT P0, PT, P0, P1, PT, 0x8, 0x80 ;  /* 0x000000000080781c */ /* 0x000fda0000702170 */
[----:B------:R-:W0:Y:S01]  /*12c0*/  @!P0 LDC.64 R2, c[0x0][0x388] ;  /* 0x0000e200ff028b82 */ /* 0x000e220000000a00 */
[----:B------:R-:W-:Y:S01]  /*12d0*/  @!P0 MOV R5, 0x1 ;  /* 0x0000000100058802 */ /* 0x000fe20000000f00 */
[----:B0-----:R-:W-:-:S05]  /*12e0*/  @!P0 IMAD.WIDE R2, R0, 0x4, R2 ;  /* 0x0000000400028825 */ /* 0x001fca00078e0202 */
[----:B------:R0:W-:Y:S01]  /*12f0*/  @!P0 STG.E desc[UR4][R2.64], R5 ;  /* 0x0000000502008986 */ /* 0x0001e2000c101904 */
[----:B------:R-:W-:Y:S05]  /*1300*/  @!P0 EXIT ;  /* 0x000000000000894d */ /* 0x000fea0003800000 */
[----:B0-----:R-:W0:Y:S02]  /*1310*/  LDC.64 R2, c[0x0][0x388] ;  /* 0x0000e200ff027b82 */ /* 0x001e240000000a00 */
[----:B0-----:R-:W-:-:S05]  /*1320*/  IMAD.WIDE R2, R0, 0x4, R2 ;  /* 0x0000000400027825 */ /* 0x001fca00078e0202 */
[----:B------:R-:W-:Y:S01]  /*1330*/  STG.E desc[UR4][R2.64], RZ ;  /* 0x000000ff02007986 */ /* 0x000fe2000c101904 */
[----:B------:R-:W-:Y:S05]  /*1340*/  EXIT ;  /* 0x000000000000794d */ /* 0x000fea0003800000 */
.L_x_3:
        /* <DEDUP_REMOVED lines=11> */
.L_x_7:


//--------------------- .nv.shared._ZN12cuda_kernels23calculate_n_generationsEPjS0_iiii --------------------------
	.section	.nv.shared._ZN12cuda_kernels23calculate_n_generationsEPjS0_iiii,"aw",@nobits
	.sectionflags	@""
	.align	4
.nv.shared._ZN12cuda_kernels23calculate_n_generationsEPjS0_iiii:
	.zero		33792


//--------------------- .nv.shared.reserved.0     --------------------------
	.section	.nv.shared.reserved.0,"aw",@nobits
	.weak		__nv_reservedSMEM_offset_0_alias
	.size		__nv_reservedSMEM_offset_0_alias, 0, 64
	.other		__nv_reservedSMEM_offset_0_alias,@"STO_CUDA_RESERVED_SHARED STV_DEFAULT"
__nv_reservedSMEM_offset_0_alias:
	.zero		0
	.zero		64


//--------------------- .nv.shared._ZN12cuda_kernels33calc_next_generation_shared_areasEPjS0_iii --------------------------
	.section	.nv.shared._ZN12cuda_kernels33calc_next_generation_shared_areasEPjS0_iii,"aw",@nobits
	.sectionflags	@""
	.align	4
.nv.shared._ZN12cuda_kernels33calc_next_generation_shared_areasEPjS0_iii:
	.zero		33792


//--------------------- .nv.constant0._ZN12cuda_kernels23calculate_n_generationsEPjS0_iiii --------------------------
	.section	.nv.constant0._ZN12cuda_kernels23calculate_n_generationsEPjS0_iiii,"a",@progbits
	.sectionflags	@""
	.align	4
.nv.constant0._ZN12cuda_kernels23calculate_n_generationsEPjS0_iiii:
	.zero		928


//--------------------- .nv.constant0._ZN12cuda_kernels33calc_next_generation_shared_areasEPjS0_iii --------------------------
	.section	.nv.constant0._ZN12cuda_kernels33calc_next_generation_shared_areasEPjS0_iii,"a",@progbits
	.sectionflags	@""
	.align	4
.nv.constant0._ZN12cuda_kernels33calc_next_generation_shared_areasEPjS0_iii:
	.zero		924


//--------------------- .nv.constant0._ZN12cuda_kernels31calc_next_generation_all_globalEPjS0_iii --------------------------
	.section	.nv.constant0._ZN12cuda_kernels31calc_next_generation_all_globalEPjS0_iii,"a",@progbits
	.sectionflags	@""
	.align	4
.nv.constant0._ZN12cuda_kernels31calc_next_generation_all_globalEPjS0_iii:
	.zero		924


//--------------------- SYMBOLS --------------------------

	.type		.nv.reservedSmem.offset0,@object
	.size		.nv.reservedSmem.offset0,0x4
	.type		.nv.reservedSmem.cap,@object
	.size		.nv.reservedSmem.cap,0x4
